//
// Generated by NVIDIA NVVM Compiler
//
// Compiler Build ID: CL-36424714
// Cuda compilation tools, release 13.0, V13.0.88
// Based on NVVM 20.0.0
//

.version 9.0
.target sm_100
.address_size 64

	// .globl	forward

.visible .entry forward(
	.param .u64 .ptr .align 1 forward_param_0,
	.param .u64 .ptr .align 1 forward_param_1,
	.param .u64 .ptr .align 1 forward_param_2,
	.param .u64 .ptr .align 1 forward_param_3,
	.param .u32 forward_param_4,
	.param .u32 forward_param_5,
	.param .u32 forward_param_6,
	.param .u32 forward_param_7,
	.param .u32 forward_param_8,
	.param .u32 forward_param_9,
	.param .u32 forward_param_10,
	.param .u32 forward_param_11
)
{
	.reg .pred 	%p<17>;
	.reg .b32 	%r<122>;
	.reg .b32 	%f<125>;
	.reg .b64 	%rd<138>;

	ld.param.u64 	%rd5, [forward_param_0];
	ld.param.u64 	%rd6, [forward_param_2];
	ld.param.u32 	%r31, [forward_param_4];
	ld.param.u32 	%r34, [forward_param_7];
	ld.param.u32 	%r35, [forward_param_8];
	ld.param.u32 	%r37, [forward_param_9];
	ld.param.u32 	%r36, [forward_param_10];
	ld.param.u32 	%r38, [forward_param_11];
	cvta.to.global.u64 	%rd1, %rd6;
	cvta.to.global.u64 	%rd2, %rd5;
	mov.u32 	%r39, %ctaid.x;
	mov.u32 	%r40, %ntid.x;
	mov.u32 	%r41, %tid.x;
	mad.lo.s32 	%r1, %r39, %r40, %r41;
	mul.lo.s32 	%r2, %r38, %r36;
	mul.lo.s32 	%r42, %r2, %r37;
	setp.ge.u32 	%p1, %r1, %r42;
	mov.f32 	%f123, 0f00000000;
	@%p1 bra 	$L__BB0_21;
	rem.u32 	%r43, %r1, %r2;
	div.u32 	%r3, %r43, %r36;
	setp.eq.s32 	%p2, %r31, 0;
	@%p2 bra 	$L__BB0_20;
	setp.eq.s32 	%p3, %r35, 0;
	div.u32 	%r4, %r1, %r2;
	setp.eq.s32 	%p4, %r34, 0;
	or.pred  	%p5, %p3, %p4;
	@%p5 bra 	$L__BB0_20;
	and.b32  	%r5, %r34, 15;
	and.b32  	%r6, %r34, 7;
	and.b32  	%r7, %r34, -16;
	and.b32  	%r8, %r34, 3;
	neg.s32 	%r9, %r7;
	rem.u32 	%r10, %r1, %r36;
	mul.lo.s32 	%r11, %r4, %r31;
	mov.f32 	%f123, 0f00000000;
	mov.b32 	%r115, 0;
$L__BB0_4:
	ld.param.u32 	%r114, [forward_param_6];
	mad.lo.s32 	%r13, %r115, %r114, %r3;
	add.s32 	%r46, %r115, %r11;
	mul.lo.s32 	%r14, %r46, %r35;
	mov.b32 	%r116, 0;
$L__BB0_5:
	ld.param.u32 	%r113, [forward_param_5];
	setp.lt.u32 	%p6, %r34, 16;
	add.s32 	%r48, %r13, %r116;
	mad.lo.s32 	%r16, %r48, %r113, %r10;
	add.s32 	%r49, %r14, %r116;
	mul.lo.s32 	%r17, %r49, %r34;
	mov.b32 	%r120, 0;
	@%p6 bra 	$L__BB0_8;
	mov.b32 	%r118, 0;
	mov.u32 	%r117, %r9;
$L__BB0_7:
	.pragma "nounroll";
	add.s32 	%r51, %r16, %r118;
	mul.wide.u32 	%rd7, %r51, 4;
	add.s64 	%rd8, %rd2, %rd7;
	ld.global.f32 	%f22, [%rd8];
	add.s32 	%r52, %r118, %r17;
	mul.wide.u32 	%rd9, %r52, 4;
	add.s64 	%rd10, %rd1, %rd9;
	ld.global.f32 	%f23, [%rd10];
	fma.rn.f32 	%f24, %f22, %f23, %f123;
	add.s32 	%r53, %r51, 1;
	mul.wide.u32 	%rd11, %r53, 4;
	add.s64 	%rd12, %rd2, %rd11;
	ld.global.f32 	%f25, [%rd12];
	add.s32 	%r54, %r52, 1;
	mul.wide.u32 	%rd13, %r54, 4;
	add.s64 	%rd14, %rd1, %rd13;
	ld.global.f32 	%f26, [%rd14];
	fma.rn.f32 	%f27, %f25, %f26, %f24;
	add.s32 	%r55, %r51, 2;
	mul.wide.u32 	%rd15, %r55, 4;
	add.s64 	%rd16, %rd2, %rd15;
	ld.global.f32 	%f28, [%rd16];
	add.s32 	%r56, %r52, 2;
	mul.wide.u32 	%rd17, %r56, 4;
	add.s64 	%rd18, %rd1, %rd17;
	ld.global.f32 	%f29, [%rd18];
	fma.rn.f32 	%f30, %f28, %f29, %f27;
	add.s32 	%r57, %r51, 3;
	mul.wide.u32 	%rd19, %r57, 4;
	add.s64 	%rd20, %rd2, %rd19;
	ld.global.f32 	%f31, [%rd20];
	add.s32 	%r58, %r52, 3;
	mul.wide.u32 	%rd21, %r58, 4;
	add.s64 	%rd22, %rd1, %rd21;
	ld.global.f32 	%f32, [%rd22];
	fma.rn.f32 	%f33, %f31, %f32, %f30;
	add.s32 	%r59, %r51, 4;
	mul.wide.u32 	%rd23, %r59, 4;
	add.s64 	%rd24, %rd2, %rd23;
	ld.global.f32 	%f34, [%rd24];
	add.s32 	%r60, %r52, 4;
	mul.wide.u32 	%rd25, %r60, 4;
	add.s64 	%rd26, %rd1, %rd25;
	ld.global.f32 	%f35, [%rd26];
	fma.rn.f32 	%f36, %f34, %f35, %f33;
	add.s32 	%r61, %r51, 5;
	mul.wide.u32 	%rd27, %r61, 4;
	add.s64 	%rd28, %rd2, %rd27;
	ld.global.f32 	%f37, [%rd28];
	add.s32 	%r62, %r52, 5;
	mul.wide.u32 	%rd29, %r62, 4;
	add.s64 	%rd30, %rd1, %rd29;
	ld.global.f32 	%f38, [%rd30];
	fma.rn.f32 	%f39, %f37, %f38, %f36;
	add.s32 	%r63, %r51, 6;
	mul.wide.u32 	%rd31, %r63, 4;
	add.s64 	%rd32, %rd2, %rd31;
	ld.global.f32 	%f40, [%rd32];
	add.s32 	%r64, %r52, 6;
	mul.wide.u32 	%rd33, %r64, 4;
	add.s64 	%rd34, %rd1, %rd33;
	ld.global.f32 	%f41, [%rd34];
	fma.rn.f32 	%f42, %f40, %f41, %f39;
	add.s32 	%r65, %r51, 7;
	mul.wide.u32 	%rd35, %r65, 4;
	add.s64 	%rd36, %rd2, %rd35;
	ld.global.f32 	%f43, [%rd36];
	add.s32 	%r66, %r52, 7;
	mul.wide.u32 	%rd37, %r66, 4;
	add.s64 	%rd38, %rd1, %rd37;
	ld.global.f32 	%f44, [%rd38];
	fma.rn.f32 	%f45, %f43, %f44, %f42;
	add.s32 	%r67, %r51, 8;
	mul.wide.u32 	%rd39, %r67, 4;
	add.s64 	%rd40, %rd2, %rd39;
	ld.global.f32 	%f46, [%rd40];
	add.s32 	%r68, %r52, 8;
	mul.wide.u32 	%rd41, %r68, 4;
	add.s64 	%rd42, %rd1, %rd41;
	ld.global.f32 	%f47, [%rd42];
	fma.rn.f32 	%f48, %f46, %f47, %f45;
	add.s32 	%r69, %r51, 9;
	mul.wide.u32 	%rd43, %r69, 4;
	add.s64 	%rd44, %rd2, %rd43;
	ld.global.f32 	%f49, [%rd44];
	add.s32 	%r70, %r52, 9;
	mul.wide.u32 	%rd45, %r70, 4;
	add.s64 	%rd46, %rd1, %rd45;
	ld.global.f32 	%f50, [%rd46];
	fma.rn.f32 	%f51, %f49, %f50, %f48;
	add.s32 	%r71, %r51, 10;
	mul.wide.u32 	%rd47, %r71, 4;
	add.s64 	%rd48, %rd2, %rd47;
	ld.global.f32 	%f52, [%rd48];
	add.s32 	%r72, %r52, 10;
	mul.wide.u32 	%rd49, %r72, 4;
	add.s64 	%rd50, %rd1, %rd49;
	ld.global.f32 	%f53, [%rd50];
	fma.rn.f32 	%f54, %f52, %f53, %f51;
	add.s32 	%r73, %r51, 11;
	mul.wide.u32 	%rd51, %r73, 4;
	add.s64 	%rd52, %rd2, %rd51;
	ld.global.f32 	%f55, [%rd52];
	add.s32 	%r74, %r52, 11;
	mul.wide.u32 	%rd53, %r74, 4;
	add.s64 	%rd54, %rd1, %rd53;
	ld.global.f32 	%f56, [%rd54];
	fma.rn.f32 	%f57, %f55, %f56, %f54;
	add.s32 	%r75, %r51, 12;
	mul.wide.u32 	%rd55, %r75, 4;
	add.s64 	%rd56, %rd2, %rd55;
	ld.global.f32 	%f58, [%rd56];
	add.s32 	%r76, %r52, 12;
	mul.wide.u32 	%rd57, %r76, 4;
	add.s64 	%rd58, %rd1, %rd57;
	ld.global.f32 	%f59, [%rd58];
	fma.rn.f32 	%f60, %f58, %f59, %f57;
	add.s32 	%r77, %r51, 13;
	mul.wide.u32 	%rd59, %r77, 4;
	add.s64 	%rd60, %rd2, %rd59;
	ld.global.f32 	%f61, [%rd60];
	add.s32 	%r78, %r52, 13;
	mul.wide.u32 	%rd61, %r78, 4;
	add.s64 	%rd62, %rd1, %rd61;
	ld.global.f32 	%f62, [%rd62];
	fma.rn.f32 	%f63, %f61, %f62, %f60;
	add.s32 	%r79, %r51, 14;
	mul.wide.u32 	%rd63, %r79, 4;
	add.s64 	%rd64, %rd2, %rd63;
	ld.global.f32 	%f64, [%rd64];
	add.s32 	%r80, %r52, 14;
	mul.wide.u32 	%rd65, %r80, 4;
	add.s64 	%rd66, %rd1, %rd65;
	ld.global.f32 	%f65, [%rd66];
	fma.rn.f32 	%f66, %f64, %f65, %f63;
	add.s32 	%r81, %r51, 15;
	mul.wide.u32 	%rd67, %r81, 4;
	add.s64 	%rd68, %rd2, %rd67;
	ld.global.f32 	%f67, [%rd68];
	add.s32 	%r82, %r52, 15;
	mul.wide.u32 	%rd69, %r82, 4;
	add.s64 	%rd70, %rd1, %rd69;
	ld.global.f32 	%f68, [%rd70];
	fma.rn.f32 	%f123, %f67, %f68, %f66;
	add.s32 	%r118, %r118, 16;
	add.s32 	%r117, %r117, 16;
	setp.ne.s32 	%p7, %r117, 0;
	mov.u32 	%r120, %r7;
	@%p7 bra 	$L__BB0_7;
$L__BB0_8:
	setp.eq.s32 	%p8, %r5, 0;
	@%p8 bra 	$L__BB0_18;
	add.s32 	%r83, %r5, -1;
	setp.lt.u32 	%p9, %r83, 7;
	@%p9 bra 	$L__BB0_11;
	add.s32 	%r84, %r16, %r120;
	mul.wide.u32 	%rd71, %r84, 4;
	add.s64 	%rd72, %rd2, %rd71;
	ld.global.f32 	%f70, [%rd72];
	add.s32 	%r85, %r120, %r17;
	mul.wide.u32 	%rd73, %r85, 4;
	add.s64 	%rd74, %rd1, %rd73;
	ld.global.f32 	%f71, [%rd74];
	fma.rn.f32 	%f72, %f70, %f71, %f123;
	add.s32 	%r86, %r84, 1;
	mul.wide.u32 	%rd75, %r86, 4;
	add.s64 	%rd76, %rd2, %rd75;
	ld.global.f32 	%f73, [%rd76];
	add.s32 	%r87, %r85, 1;
	mul.wide.u32 	%rd77, %r87, 4;
	add.s64 	%rd78, %rd1, %rd77;
	ld.global.f32 	%f74, [%rd78];
	fma.rn.f32 	%f75, %f73, %f74, %f72;
	add.s32 	%r88, %r84, 2;
	mul.wide.u32 	%rd79, %r88, 4;
	add.s64 	%rd80, %rd2, %rd79;
	ld.global.f32 	%f76, [%rd80];
	add.s32 	%r89, %r85, 2;
	mul.wide.u32 	%rd81, %r89, 4;
	add.s64 	%rd82, %rd1, %rd81;
	ld.global.f32 	%f77, [%rd82];
	fma.rn.f32 	%f78, %f76, %f77, %f75;
	add.s32 	%r90, %r84, 3;
	mul.wide.u32 	%rd83, %r90, 4;
	add.s64 	%rd84, %rd2, %rd83;
	ld.global.f32 	%f79, [%rd84];
	add.s32 	%r91, %r85, 3;
	mul.wide.u32 	%rd85, %r91, 4;
	add.s64 	%rd86, %rd1, %rd85;
	ld.global.f32 	%f80, [%rd86];
	fma.rn.f32 	%f81, %f79, %f80, %f78;
	add.s32 	%r92, %r84, 4;
	mul.wide.u32 	%rd87, %r92, 4;
	add.s64 	%rd88, %rd2, %rd87;
	ld.global.f32 	%f82, [%rd88];
	add.s32 	%r93, %r85, 4;
	mul.wide.u32 	%rd89, %r93, 4;
	add.s64 	%rd90, %rd1, %rd89;
	ld.global.f32 	%f83, [%rd90];
	fma.rn.f32 	%f84, %f82, %f83, %f81;
	add.s32 	%r94, %r84, 5;
	mul.wide.u32 	%rd91, %r94, 4;
	add.s64 	%rd92, %rd2, %rd91;
	ld.global.f32 	%f85, [%rd92];
	add.s32 	%r95, %r85, 5;
	mul.wide.u32 	%rd93, %r95, 4;
	add.s64 	%rd94, %rd1, %rd93;
	ld.global.f32 	%f86, [%rd94];
	fma.rn.f32 	%f87, %f85, %f86, %f84;
	add.s32 	%r96, %r84, 6;
	mul.wide.u32 	%rd95, %r96, 4;
	add.s64 	%rd96, %rd2, %rd95;
	ld.global.f32 	%f88, [%rd96];
	add.s32 	%r97, %r85, 6;
	mul.wide.u32 	%rd97, %r97, 4;
	add.s64 	%rd98, %rd1, %rd97;
	ld.global.f32 	%f89, [%rd98];
	fma.rn.f32 	%f90, %f88, %f89, %f87;
	add.s32 	%r98, %r84, 7;
	mul.wide.u32 	%rd99, %r98, 4;
	add.s64 	%rd100, %rd2, %rd99;
	ld.global.f32 	%f91, [%rd100];
	add.s32 	%r99, %r85, 7;
	mul.wide.u32 	%rd101, %r99, 4;
	add.s64 	%rd102, %rd1, %rd101;
	ld.global.f32 	%f92, [%rd102];
	fma.rn.f32 	%f123, %f91, %f92, %f90;
	add.s32 	%r120, %r120, 8;
$L__BB0_11:
	setp.eq.s32 	%p10, %r6, 0;
	@%p10 bra 	$L__BB0_18;
	add.s32 	%r100, %r6, -1;
	setp.lt.u32 	%p11, %r100, 3;
	@%p11 bra 	$L__BB0_14;
	add.s32 	%r101, %r16, %r120;
	mul.wide.u32 	%rd103, %r101, 4;
	add.s64 	%rd104, %rd2, %rd103;
	ld.global.f32 	%f94, [%rd104];
	add.s32 	%r102, %r120, %r17;
	mul.wide.u32 	%rd105, %r102, 4;
	add.s64 	%rd106, %rd1, %rd105;
	ld.global.f32 	%f95, [%rd106];
	fma.rn.f32 	%f96, %f94, %f95, %f123;
	add.s32 	%r103, %r101, 1;
	mul.wide.u32 	%rd107, %r103, 4;
	add.s64 	%rd108, %rd2, %rd107;
	ld.global.f32 	%f97, [%rd108];
	add.s32 	%r104, %r102, 1;
	mul.wide.u32 	%rd109, %r104, 4;
	add.s64 	%rd110, %rd1, %rd109;
	ld.global.f32 	%f98, [%rd110];
	fma.rn.f32 	%f99, %f97, %f98, %f96;
	add.s32 	%r105, %r101, 2;
	mul.wide.u32 	%rd111, %r105, 4;
	add.s64 	%rd112, %rd2, %rd111;
	ld.global.f32 	%f100, [%rd112];
	add.s32 	%r106, %r102, 2;
	mul.wide.u32 	%rd113, %r106, 4;
	add.s64 	%rd114, %rd1, %rd113;
	ld.global.f32 	%f101, [%rd114];
	fma.rn.f32 	%f102, %f100, %f101, %f99;
	add.s32 	%r107, %r101, 3;
	mul.wide.u32 	%rd115, %r107, 4;
	add.s64 	%rd116, %rd2, %rd115;
	ld.global.f32 	%f103, [%rd116];
	add.s32 	%r108, %r102, 3;
	mul.wide.u32 	%rd117, %r108, 4;
	add.s64 	%rd118, %rd1, %rd117;
	ld.global.f32 	%f104, [%rd118];
	fma.rn.f32 	%f123, %f103, %f104, %f102;
	add.s32 	%r120, %r120, 4;
$L__BB0_14:
	setp.eq.s32 	%p12, %r8, 0;
	@%p12 bra 	$L__BB0_18;
	setp.eq.s32 	%p13, %r8, 1;
	add.s32 	%r27, %r16, %r120;
	mul.wide.u32 	%rd119, %r27, 4;
	add.s64 	%rd120, %rd2, %rd119;
	ld.global.f32 	%f105, [%rd120];
	add.s32 	%r28, %r120, %r17;
	mul.wide.u32 	%rd121, %r28, 4;
	add.s64 	%rd122, %rd1, %rd121;
	ld.global.f32 	%f106, [%rd122];
	fma.rn.f32 	%f123, %f105, %f106, %f123;
	@%p13 bra 	$L__BB0_18;
	setp.eq.s32 	%p14, %r8, 2;
	add.s32 	%r109, %r27, 1;
	mul.wide.u32 	%rd123, %r109, 4;
	add.s64 	%rd124, %rd2, %rd123;
	ld.global.f32 	%f107, [%rd124];
	add.s32 	%r110, %r28, 1;
	mul.wide.u32 	%rd125, %r110, 4;
	add.s64 	%rd126, %rd1, %rd125;
	ld.global.f32 	%f108, [%rd126];
	fma.rn.f32 	%f123, %f107, %f108, %f123;
	@%p14 bra 	$L__BB0_18;
	add.s32 	%r111, %r27, 2;
	mul.wide.u32 	%rd127, %r111, 4;
	add.s64 	%rd128, %rd2, %rd127;
	ld.global.f32 	%f109, [%rd128];
	add.s32 	%r112, %r28, 2;
	mul.wide.u32 	%rd129, %r112, 4;
	add.s64 	%rd130, %rd1, %rd129;
	ld.global.f32 	%f110, [%rd130];
	fma.rn.f32 	%f123, %f109, %f110, %f123;
$L__BB0_18:
	add.s32 	%r116, %r116, 1;
	setp.ne.s32 	%p15, %r116, %r35;
	@%p15 bra 	$L__BB0_5;
	add.s32 	%r115, %r115, 1;
	setp.ne.s32 	%p16, %r115, %r31;
	@%p16 bra 	$L__BB0_4;
$L__BB0_20:
	ld.param.u64 	%rd137, [forward_param_3];
	ld.param.u64 	%rd136, [forward_param_1];
	cvta.to.global.u64 	%rd131, %rd137;
	mul.wide.s32 	%rd132, %r1, 4;
	add.s64 	%rd133, %rd131, %rd132;
	ld.global.f32 	%f111, [%rd133];
	add.f32 	%f112, %f123, %f111;
	cvta.to.global.u64 	%rd134, %rd136;
	add.s64 	%rd135, %rd134, %rd132;
	st.global.f32 	[%rd135], %f112;
$L__BB0_21:
	ret;

}
	// .globl	backward_input
.visible .entry backward_input(
	.param .u64 .ptr .align 1 backward_input_param_0,
	.param .u64 .ptr .align 1 backward_input_param_1,
	.param .u64 .ptr .align 1 backward_input_param_2,
	.param .u32 backward_input_param_3,
	.param .u32 backward_input_param_4,
	.param .u32 backward_input_param_5,
	.param .u32 backward_input_param_6,
	.param .u32 backward_input_param_7,
	.param .u32 backward_input_param_8,
	.param .u32 backward_input_param_9,
	.param .u32 backward_input_param_10
)
{
	.reg .pred 	%p<94>;
	.reg .b32 	%r<127>;
	.reg .b32 	%f<103>;
	.reg .b64 	%rd<70>;

	ld.param.u64 	%rd4, [backward_input_param_0];
	ld.param.u64 	%rd5, [backward_input_param_2];
	ld.param.u32 	%r45, [backward_input_param_3];
	ld.param.u32 	%r46, [backward_input_param_4];
	ld.param.u32 	%r47, [backward_input_param_5];
	ld.param.u32 	%r48, [backward_input_param_6];
	ld.param.u32 	%r49, [backward_input_param_7];
	ld.param.u32 	%r50, [backward_input_param_8];
	ld.param.u32 	%r51, [backward_input_param_9];
	cvta.to.global.u64 	%rd1, %rd5;
	cvta.to.global.u64 	%rd2, %rd4;
	mov.u32 	%r53, %ctaid.x;
	mov.u32 	%r54, %ntid.x;
	mov.u32 	%r55, %tid.x;
	mad.lo.s32 	%r1, %r53, %r54, %r55;
	mul.lo.s32 	%r56, %r46, %r45;
	mul.lo.s32 	%r57, %r56, %r47;
	setp.ge.s32 	%p2, %r1, %r57;
	mov.f32 	%f81, 0f00000000;
	@%p2 bra 	$L__BB1_48;
	mul.lo.s32 	%r2, %r47, %r46;
	setp.eq.s32 	%p3, %r50, 0;
	@%p3 bra 	$L__BB1_47;
	setp.eq.s32 	%p4, %r49, 0;
	rem.u32 	%r58, %r1, %r46;
	sub.s32 	%r59, %r58, %r48;
	add.s32 	%r3, %r59, 1;
	div.u32 	%r60, %r1, %r2;
	mul.lo.s32 	%r61, %r60, %r2;
	sub.s32 	%r62, %r1, %r61;
	div.u32 	%r63, %r62, %r46;
	sub.s32 	%r4, %r63, %r49;
	mul.lo.s32 	%r5, %r49, %r48;
	mul.lo.s32 	%r6, %r49, %r45;
	mul.lo.s32 	%r7, %r60, %r5;
	setp.eq.s32 	%p5, %r48, 0;
	or.pred  	%p6, %p4, %p5;
	@%p6 bra 	$L__BB1_47;
	and.b32  	%r8, %r48, 7;
	and.b32  	%r9, %r48, 3;
	and.b32  	%r10, %r48, -8;
	neg.s32 	%r11, %r10;
	add.s32 	%r12, %r7, %r48;
	add.s32 	%r13, %r4, 1;
	mov.f32 	%f81, 0f00000000;
	mov.b32 	%r120, 0;
$L__BB1_4:
	mad.lo.s32 	%r15, %r6, %r120, %r49;
	mov.b32 	%r121, 0;
$L__BB1_5:
	ld.param.u32 	%r119, [backward_input_param_10];
	setp.lt.u32 	%p7, %r48, 8;
	add.s32 	%r67, %r13, %r121;
	setp.gt.s32 	%p8, %r67, -1;
	setp.lt.u32 	%p9, %r67, %r119;
	and.pred  	%p1, %p8, %p9;
	mul.lo.s32 	%r68, %r120, %r5;
	mad.lo.s32 	%r17, %r67, %r48, %r68;
	not.b32 	%r69, %r121;
	add.s32 	%r70, %r15, %r69;
	mad.lo.s32 	%r18, %r70, %r48, %r12;
	mov.b32 	%r125, 0;
	@%p7 bra 	$L__BB1_24;
	mov.b32 	%r123, 0;
	mov.u32 	%r122, %r11;
$L__BB1_7:
	.pragma "nounroll";
	add.s32 	%r21, %r3, %r123;
	setp.gt.s32 	%p10, %r21, -1;
	setp.lt.u32 	%p11, %r21, %r51;
	and.pred  	%p12, %p10, %p11;
	and.pred  	%p13, %p12, %p1;
	not.pred 	%p14, %p13;
	@%p14 bra 	$L__BB1_9;
	add.s32 	%r72, %r17, %r21;
	mul.wide.u32 	%rd6, %r72, 4;
	add.s64 	%rd7, %rd2, %rd6;
	ld.global.f32 	%f45, [%rd7];
	not.b32 	%r73, %r123;
	add.s32 	%r74, %r18, %r73;
	mul.wide.u32 	%rd8, %r74, 4;
	add.s64 	%rd9, %rd1, %rd8;
	ld.global.f32 	%f46, [%rd9];
	fma.rn.f32 	%f81, %f45, %f46, %f81;
$L__BB1_9:
	add.s32 	%r22, %r21, 1;
	setp.gt.s32 	%p15, %r22, -1;
	setp.lt.u32 	%p16, %r22, %r51;
	and.pred  	%p17, %p15, %p16;
	and.pred  	%p18, %p17, %p1;
	not.pred 	%p19, %p18;
	@%p19 bra 	$L__BB1_11;
	add.s32 	%r75, %r17, %r22;
	mul.wide.u32 	%rd10, %r75, 4;
	add.s64 	%rd11, %rd2, %rd10;
	ld.global.f32 	%f47, [%rd11];
	sub.s32 	%r76, %r18, %r123;
	add.s32 	%r77, %r76, -2;
	mul.wide.u32 	%rd12, %r77, 4;
	add.s64 	%rd13, %rd1, %rd12;
	ld.global.f32 	%f48, [%rd13];
	fma.rn.f32 	%f81, %f47, %f48, %f81;
$L__BB1_11:
	add.s32 	%r23, %r21, 2;
	setp.gt.s32 	%p20, %r23, -1;
	setp.lt.u32 	%p21, %r23, %r51;
	and.pred  	%p22, %p20, %p21;
	and.pred  	%p23, %p22, %p1;
	not.pred 	%p24, %p23;
	@%p24 bra 	$L__BB1_13;
	add.s32 	%r78, %r17, %r23;
	mul.wide.u32 	%rd14, %r78, 4;
	add.s64 	%rd15, %rd2, %rd14;
	ld.global.f32 	%f49, [%rd15];
	sub.s32 	%r79, %r18, %r123;
	add.s32 	%r80, %r79, -3;
	mul.wide.u32 	%rd16, %r80, 4;
	add.s64 	%rd17, %rd1, %rd16;
	ld.global.f32 	%f50, [%rd17];
	fma.rn.f32 	%f81, %f49, %f50, %f81;
$L__BB1_13:
	add.s32 	%r24, %r21, 3;
	setp.gt.s32 	%p25, %r24, -1;
	setp.lt.u32 	%p26, %r24, %r51;
	and.pred  	%p27, %p25, %p26;
	and.pred  	%p28, %p27, %p1;
	not.pred 	%p29, %p28;
	@%p29 bra 	$L__BB1_15;
	add.s32 	%r81, %r17, %r24;
	mul.wide.u32 	%rd18, %r81, 4;
	add.s64 	%rd19, %rd2, %rd18;
	ld.global.f32 	%f51, [%rd19];
	sub.s32 	%r82, %r18, %r123;
	add.s32 	%r83, %r82, -4;
	mul.wide.u32 	%rd20, %r83, 4;
	add.s64 	%rd21, %rd1, %rd20;
	ld.global.f32 	%f52, [%rd21];
	fma.rn.f32 	%f81, %f51, %f52, %f81;
$L__BB1_15:
	add.s32 	%r25, %r21, 4;
	setp.gt.s32 	%p30, %r25, -1;
	setp.lt.u32 	%p31, %r25, %r51;
	and.pred  	%p32, %p30, %p31;
	and.pred  	%p33, %p32, %p1;
	not.pred 	%p34, %p33;
	@%p34 bra 	$L__BB1_17;
	add.s32 	%r84, %r17, %r25;
	mul.wide.u32 	%rd22, %r84, 4;
	add.s64 	%rd23, %rd2, %rd22;
	ld.global.f32 	%f53, [%rd23];
	sub.s32 	%r85, %r18, %r123;
	add.s32 	%r86, %r85, -5;
	mul.wide.u32 	%rd24, %r86, 4;
	add.s64 	%rd25, %rd1, %rd24;
	ld.global.f32 	%f54, [%rd25];
	fma.rn.f32 	%f81, %f53, %f54, %f81;
$L__BB1_17:
	add.s32 	%r26, %r21, 5;
	setp.gt.s32 	%p35, %r26, -1;
	setp.lt.u32 	%p36, %r26, %r51;
	and.pred  	%p37, %p35, %p36;
	and.pred  	%p38, %p37, %p1;
	not.pred 	%p39, %p38;
	@%p39 bra 	$L__BB1_19;
	add.s32 	%r87, %r17, %r26;
	mul.wide.u32 	%rd26, %r87, 4;
	add.s64 	%rd27, %rd2, %rd26;
	ld.global.f32 	%f55, [%rd27];
	sub.s32 	%r88, %r18, %r123;
	add.s32 	%r89, %r88, -6;
	mul.wide.u32 	%rd28, %r89, 4;
	add.s64 	%rd29, %rd1, %rd28;
	ld.global.f32 	%f56, [%rd29];
	fma.rn.f32 	%f81, %f55, %f56, %f81;
$L__BB1_19:
	add.s32 	%r27, %r21, 6;
	setp.gt.s32 	%p40, %r27, -1;
	setp.lt.u32 	%p41, %r27, %r51;
	and.pred  	%p42, %p40, %p41;
	and.pred  	%p43, %p42, %p1;
	not.pred 	%p44, %p43;
	@%p44 bra 	$L__BB1_21;
	add.s32 	%r90, %r17, %r27;
	mul.wide.u32 	%rd30, %r90, 4;
	add.s64 	%rd31, %rd2, %rd30;
	ld.global.f32 	%f57, [%rd31];
	sub.s32 	%r91, %r18, %r123;
	add.s32 	%r92, %r91, -7;
	mul.wide.u32 	%rd32, %r92, 4;
	add.s64 	%rd33, %rd1, %rd32;
	ld.global.f32 	%f58, [%rd33];
	fma.rn.f32 	%f81, %f57, %f58, %f81;
$L__BB1_21:
	add.s32 	%r28, %r21, 7;
	setp.gt.s32 	%p45, %r28, -1;
	setp.lt.u32 	%p46, %r28, %r51;
	and.pred  	%p47, %p45, %p46;
	and.pred  	%p48, %p47, %p1;
	not.pred 	%p49, %p48;
	@%p49 bra 	$L__BB1_23;
	add.s32 	%r93, %r17, %r28;
	mul.wide.u32 	%rd34, %r93, 4;
	add.s64 	%rd35, %rd2, %rd34;
	ld.global.f32 	%f59, [%rd35];
	sub.s32 	%r94, %r18, %r123;
	add.s32 	%r95, %r94, -8;
	mul.wide.u32 	%rd36, %r95, 4;
	add.s64 	%rd37, %rd1, %rd36;
	ld.global.f32 	%f60, [%rd37];
	fma.rn.f32 	%f81, %f59, %f60, %f81;
$L__BB1_23:
	add.s32 	%r123, %r123, 8;
	add.s32 	%r122, %r122, 8;
	setp.ne.s32 	%p50, %r122, 0;
	mov.u32 	%r125, %r10;
	@%p50 bra 	$L__BB1_7;
$L__BB1_24:
	setp.eq.s32 	%p51, %r8, 0;
	@%p51 bra 	$L__BB1_45;
	add.s32 	%r96, %r8, -1;
	setp.lt.u32 	%p52, %r96, 3;
	@%p52 bra 	$L__BB1_35;
	add.s32 	%r32, %r3, %r125;
	setp.gt.s32 	%p53, %r32, -1;
	setp.lt.u32 	%p54, %r32, %r51;
	and.pred  	%p55, %p53, %p54;
	and.pred  	%p56, %p55, %p1;
	not.pred 	%p57, %p56;
	@%p57 bra 	$L__BB1_28;
	add.s32 	%r97, %r17, %r32;
	mul.wide.u32 	%rd38, %r97, 4;
	add.s64 	%rd39, %rd2, %rd38;
	ld.global.f32 	%f62, [%rd39];
	not.b32 	%r98, %r125;
	add.s32 	%r99, %r18, %r98;
	mul.wide.u32 	%rd40, %r99, 4;
	add.s64 	%rd41, %rd1, %rd40;
	ld.global.f32 	%f63, [%rd41];
	fma.rn.f32 	%f81, %f62, %f63, %f81;
$L__BB1_28:
	add.s32 	%r33, %r32, 1;
	setp.gt.s32 	%p58, %r33, -1;
	setp.lt.u32 	%p59, %r33, %r51;
	and.pred  	%p60, %p58, %p59;
	and.pred  	%p61, %p60, %p1;
	not.pred 	%p62, %p61;
	@%p62 bra 	$L__BB1_30;
	add.s32 	%r100, %r17, %r33;
	mul.wide.u32 	%rd42, %r100, 4;
	add.s64 	%rd43, %rd2, %rd42;
	ld.global.f32 	%f64, [%rd43];
	sub.s32 	%r101, %r18, %r125;
	add.s32 	%r102, %r101, -2;
	mul.wide.u32 	%rd44, %r102, 4;
	add.s64 	%rd45, %rd1, %rd44;
	ld.global.f32 	%f65, [%rd45];
	fma.rn.f32 	%f81, %f64, %f65, %f81;
$L__BB1_30:
	add.s32 	%r34, %r32, 2;
	setp.gt.s32 	%p63, %r34, -1;
	setp.lt.u32 	%p64, %r34, %r51;
	and.pred  	%p65, %p63, %p64;
	and.pred  	%p66, %p65, %p1;
	not.pred 	%p67, %p66;
	@%p67 bra 	$L__BB1_32;
	add.s32 	%r103, %r17, %r34;
	mul.wide.u32 	%rd46, %r103, 4;
	add.s64 	%rd47, %rd2, %rd46;
	ld.global.f32 	%f66, [%rd47];
	sub.s32 	%r104, %r18, %r125;
	add.s32 	%r105, %r104, -3;
	mul.wide.u32 	%rd48, %r105, 4;
	add.s64 	%rd49, %rd1, %rd48;
	ld.global.f32 	%f67, [%rd49];
	fma.rn.f32 	%f81, %f66, %f67, %f81;
$L__BB1_32:
	add.s32 	%r35, %r32, 3;
	setp.gt.s32 	%p68, %r35, -1;
	setp.lt.u32 	%p69, %r35, %r51;
	and.pred  	%p70, %p68, %p69;
	and.pred  	%p71, %p70, %p1;
	not.pred 	%p72, %p71;
	@%p72 bra 	$L__BB1_34;
	add.s32 	%r106, %r17, %r35;
	mul.wide.u32 	%rd50, %r106, 4;
	add.s64 	%rd51, %rd2, %rd50;
	ld.global.f32 	%f68, [%rd51];
	sub.s32 	%r107, %r18, %r125;
	add.s32 	%r108, %r107, -4;
	mul.wide.u32 	%rd52, %r108, 4;
	add.s64 	%rd53, %rd1, %rd52;
	ld.global.f32 	%f69, [%rd53];
	fma.rn.f32 	%f81, %f68, %f69, %f81;
$L__BB1_34:
	add.s32 	%r125, %r125, 4;
$L__BB1_35:
	setp.eq.s32 	%p73, %r9, 0;
	@%p73 bra 	$L__BB1_45;
	setp.eq.s32 	%p74, %r9, 1;
	@%p74 bra 	$L__BB1_42;
	add.s32 	%r38, %r3, %r125;
	setp.gt.s32 	%p75, %r38, -1;
	setp.lt.u32 	%p76, %r38, %r51;
	and.pred  	%p77, %p75, %p76;
	and.pred  	%p78, %p77, %p1;
	not.pred 	%p79, %p78;
	@%p79 bra 	$L__BB1_39;
	add.s32 	%r109, %r17, %r38;
	mul.wide.u32 	%rd54, %r109, 4;
	add.s64 	%rd55, %rd2, %rd54;
	ld.global.f32 	%f71, [%rd55];
	not.b32 	%r110, %r125;
	add.s32 	%r111, %r18, %r110;
	mul.wide.u32 	%rd56, %r111, 4;
	add.s64 	%rd57, %rd1, %rd56;
	ld.global.f32 	%f72, [%rd57];
	fma.rn.f32 	%f81, %f71, %f72, %f81;
$L__BB1_39:
	add.s32 	%r39, %r38, 1;
	setp.gt.s32 	%p80, %r39, -1;
	setp.lt.u32 	%p81, %r39, %r51;
	and.pred  	%p82, %p80, %p81;
	and.pred  	%p83, %p82, %p1;
	not.pred 	%p84, %p83;
	@%p84 bra 	$L__BB1_41;
	add.s32 	%r112, %r17, %r39;
	mul.wide.u32 	%rd58, %r112, 4;
	add.s64 	%rd59, %rd2, %rd58;
	ld.global.f32 	%f73, [%rd59];
	sub.s32 	%r113, %r18, %r125;
	add.s32 	%r114, %r113, -2;
	mul.wide.u32 	%rd60, %r114, 4;
	add.s64 	%rd61, %rd1, %rd60;
	ld.global.f32 	%f74, [%rd61];
	fma.rn.f32 	%f81, %f73, %f74, %f81;
$L__BB1_41:
	add.s32 	%r125, %r125, 2;
$L__BB1_42:
	and.b32  	%r115, %r48, 1;
	setp.eq.b32 	%p85, %r115, 1;
	not.pred 	%p86, %p85;
	@%p86 bra 	$L__BB1_45;
	add.s32 	%r42, %r3, %r125;
	setp.gt.s32 	%p87, %r42, -1;
	setp.lt.u32 	%p88, %r42, %r51;
	and.pred  	%p89, %p87, %p88;
	and.pred  	%p90, %p89, %p1;
	not.pred 	%p91, %p90;
	@%p91 bra 	$L__BB1_45;
	add.s32 	%r116, %r17, %r42;
	mul.wide.u32 	%rd62, %r116, 4;
	add.s64 	%rd63, %rd2, %rd62;
	ld.global.f32 	%f75, [%rd63];
	not.b32 	%r117, %r125;
	add.s32 	%r118, %r18, %r117;
	mul.wide.u32 	%rd64, %r118, 4;
	add.s64 	%rd65, %rd1, %rd64;
	ld.global.f32 	%f76, [%rd65];
	fma.rn.f32 	%f81, %f75, %f76, %f81;
$L__BB1_45:
	add.s32 	%r121, %r121, 1;
	setp.ne.s32 	%p92, %r121, %r49;
	@%p92 bra 	$L__BB1_5;
	add.s32 	%r120, %r120, 1;
	setp.ne.s32 	%p93, %r120, %r50;
	@%p93 bra 	$L__BB1_4;
$L__BB1_47:
	ld.param.u64 	%rd69, [backward_input_param_1];
	cvta.to.global.u64 	%rd66, %rd69;
	mul.wide.s32 	%rd67, %r1, 4;
	add.s64 	%rd68, %rd66, %rd67;
	st.global.f32 	[%rd68], %f81;
$L__BB1_48:
	ret;

}
	// .globl	backward_kernel
.visible .entry backward_kernel(
	.param .u64 .ptr .align 1 backward_kernel_param_0,
	.param .u64 .ptr .align 1 backward_kernel_param_1,
	.param .u64 .ptr .align 1 backward_kernel_param_2,
	.param .u32 backward_kernel_param_3,
	.param .u32 backward_kernel_param_4,
	.param .u32 backward_kernel_param_5,
	.param .u32 backward_kernel_param_6,
	.param .u32 backward_kernel_param_7,
	.param .u32 backward_kernel_param_8,
	.param .u32 backward_kernel_param_9,
	.param .u32 backward_kernel_param_10
)
{
	.reg .pred 	%p<14>;
	.reg .b32 	%r<116>;
	.reg .b32 	%f<123>;
	.reg .b64 	%rd<133>;

	ld.param.u64 	%rd4, [backward_kernel_param_0];
	ld.param.u64 	%rd5, [backward_kernel_param_1];
	ld.param.u64 	%rd3, [backward_kernel_param_2];
	ld.param.u32 	%r28, [backward_kernel_param_3];
	ld.param.u32 	%r29, [backward_kernel_param_4];
	ld.param.u32 	%r30, [backward_kernel_param_5];
	ld.param.u32 	%r31, [backward_kernel_param_6];
	ld.param.u32 	%r32, [backward_kernel_param_7];
	ld.param.u32 	%r35, [backward_kernel_param_8];
	ld.param.u32 	%r33, [backward_kernel_param_9];
	ld.param.u32 	%r34, [backward_kernel_param_10];
	cvta.to.global.u64 	%rd1, %rd5;
	cvta.to.global.u64 	%rd2, %rd4;
	mov.u32 	%r36, %ctaid.x;
	mov.u32 	%r37, %ntid.x;
	mov.u32 	%r38, %tid.x;
	mad.lo.s32 	%r1, %r36, %r37, %r38;
	mul.lo.s32 	%r39, %r31, %r28;
	mul.lo.s32 	%r40, %r39, %r32;
	mul.lo.s32 	%r41, %r40, %r35;
	setp.ge.s32 	%p1, %r1, %r41;
	mov.f32 	%f121, 0f00000000;
	@%p1 bra 	$L__BB2_19;
	mul.lo.s32 	%r2, %r32, %r31;
	setp.eq.s32 	%p2, %r34, 0;
	@%p2 bra 	$L__BB2_18;
	setp.eq.s32 	%p3, %r33, 0;
	div.u32 	%r42, %r1, %r2;
	rem.u32 	%r43, %r42, %r28;
	mul.lo.s32 	%r3, %r43, %r30;
	mul.lo.s32 	%r44, %r2, %r28;
	div.u32 	%r4, %r1, %r44;
	@%p3 bra 	$L__BB2_18;
	and.b32  	%r5, %r33, 15;
	add.s32 	%r6, %r5, -1;
	and.b32  	%r7, %r33, 7;
	add.s32 	%r8, %r7, -1;
	and.b32  	%r9, %r33, -16;
	and.b32  	%r10, %r33, 3;
	neg.s32 	%r11, %r9;
	mul.lo.s32 	%r12, %r4, %r34;
	mov.f32 	%f121, 0f00000000;
	mov.b32 	%r110, 0;
$L__BB2_4:
	setp.lt.u32 	%p4, %r33, 16;
	add.s32 	%r47, %r110, %r3;
	mul.lo.s32 	%r14, %r47, %r29;
	add.s32 	%r48, %r110, %r12;
	mul.lo.s32 	%r15, %r48, %r33;
	mov.b32 	%r114, 0;
	@%p4 bra 	$L__BB2_7;
	mov.b32 	%r112, 0;
	mov.u32 	%r111, %r11;
$L__BB2_6:
	.pragma "nounroll";
	add.s32 	%r50, %r112, %r14;
	mul.wide.u32 	%rd6, %r50, 4;
	add.s64 	%rd7, %rd2, %rd6;
	ld.global.f32 	%f21, [%rd7];
	add.s32 	%r51, %r112, %r15;
	mul.wide.u32 	%rd8, %r51, 4;
	add.s64 	%rd9, %rd1, %rd8;
	ld.global.f32 	%f22, [%rd9];
	fma.rn.f32 	%f23, %f21, %f22, %f121;
	add.s32 	%r52, %r50, 1;
	mul.wide.u32 	%rd10, %r52, 4;
	add.s64 	%rd11, %rd2, %rd10;
	ld.global.f32 	%f24, [%rd11];
	add.s32 	%r53, %r51, 1;
	mul.wide.u32 	%rd12, %r53, 4;
	add.s64 	%rd13, %rd1, %rd12;
	ld.global.f32 	%f25, [%rd13];
	fma.rn.f32 	%f26, %f24, %f25, %f23;
	add.s32 	%r54, %r50, 2;
	mul.wide.u32 	%rd14, %r54, 4;
	add.s64 	%rd15, %rd2, %rd14;
	ld.global.f32 	%f27, [%rd15];
	add.s32 	%r55, %r51, 2;
	mul.wide.u32 	%rd16, %r55, 4;
	add.s64 	%rd17, %rd1, %rd16;
	ld.global.f32 	%f28, [%rd17];
	fma.rn.f32 	%f29, %f27, %f28, %f26;
	add.s32 	%r56, %r50, 3;
	mul.wide.u32 	%rd18, %r56, 4;
	add.s64 	%rd19, %rd2, %rd18;
	ld.global.f32 	%f30, [%rd19];
	add.s32 	%r57, %r51, 3;
	mul.wide.u32 	%rd20, %r57, 4;
	add.s64 	%rd21, %rd1, %rd20;
	ld.global.f32 	%f31, [%rd21];
	fma.rn.f32 	%f32, %f30, %f31, %f29;
	add.s32 	%r58, %r50, 4;
	mul.wide.u32 	%rd22, %r58, 4;
	add.s64 	%rd23, %rd2, %rd22;
	ld.global.f32 	%f33, [%rd23];
	add.s32 	%r59, %r51, 4;
	mul.wide.u32 	%rd24, %r59, 4;
	add.s64 	%rd25, %rd1, %rd24;
	ld.global.f32 	%f34, [%rd25];
	fma.rn.f32 	%f35, %f33, %f34, %f32;
	add.s32 	%r60, %r50, 5;
	mul.wide.u32 	%rd26, %r60, 4;
	add.s64 	%rd27, %rd2, %rd26;
	ld.global.f32 	%f36, [%rd27];
	add.s32 	%r61, %r51, 5;
	mul.wide.u32 	%rd28, %r61, 4;
	add.s64 	%rd29, %rd1, %rd28;
	ld.global.f32 	%f37, [%rd29];
	fma.rn.f32 	%f38, %f36, %f37, %f35;
	add.s32 	%r62, %r50, 6;
	mul.wide.u32 	%rd30, %r62, 4;
	add.s64 	%rd31, %rd2, %rd30;
	ld.global.f32 	%f39, [%rd31];
	add.s32 	%r63, %r51, 6;
	mul.wide.u32 	%rd32, %r63, 4;
	add.s64 	%rd33, %rd1, %rd32;
	ld.global.f32 	%f40, [%rd33];
	fma.rn.f32 	%f41, %f39, %f40, %f38;
	add.s32 	%r64, %r50, 7;
	mul.wide.u32 	%rd34, %r64, 4;
	add.s64 	%rd35, %rd2, %rd34;
	ld.global.f32 	%f42, [%rd35];
	add.s32 	%r65, %r51, 7;
	mul.wide.u32 	%rd36, %r65, 4;
	add.s64 	%rd37, %rd1, %rd36;
	ld.global.f32 	%f43, [%rd37];
	fma.rn.f32 	%f44, %f42, %f43, %f41;
	add.s32 	%r66, %r50, 8;
	mul.wide.u32 	%rd38, %r66, 4;
	add.s64 	%rd39, %rd2, %rd38;
	ld.global.f32 	%f45, [%rd39];
	add.s32 	%r67, %r51, 8;
	mul.wide.u32 	%rd40, %r67, 4;
	add.s64 	%rd41, %rd1, %rd40;
	ld.global.f32 	%f46, [%rd41];
	fma.rn.f32 	%f47, %f45, %f46, %f44;
	add.s32 	%r68, %r50, 9;
	mul.wide.u32 	%rd42, %r68, 4;
	add.s64 	%rd43, %rd2, %rd42;
	ld.global.f32 	%f48, [%rd43];
	add.s32 	%r69, %r51, 9;
	mul.wide.u32 	%rd44, %r69, 4;
	add.s64 	%rd45, %rd1, %rd44;
	ld.global.f32 	%f49, [%rd45];
	fma.rn.f32 	%f50, %f48, %f49, %f47;
	add.s32 	%r70, %r50, 10;
	mul.wide.u32 	%rd46, %r70, 4;
	add.s64 	%rd47, %rd2, %rd46;
	ld.global.f32 	%f51, [%rd47];
	add.s32 	%r71, %r51, 10;
	mul.wide.u32 	%rd48, %r71, 4;
	add.s64 	%rd49, %rd1, %rd48;
	ld.global.f32 	%f52, [%rd49];
	fma.rn.f32 	%f53, %f51, %f52, %f50;
	add.s32 	%r72, %r50, 11;
	mul.wide.u32 	%rd50, %r72, 4;
	add.s64 	%rd51, %rd2, %rd50;
	ld.global.f32 	%f54, [%rd51];
	add.s32 	%r73, %r51, 11;
	mul.wide.u32 	%rd52, %r73, 4;
	add.s64 	%rd53, %rd1, %rd52;
	ld.global.f32 	%f55, [%rd53];
	fma.rn.f32 	%f56, %f54, %f55, %f53;
	add.s32 	%r74, %r50, 12;
	mul.wide.u32 	%rd54, %r74, 4;
	add.s64 	%rd55, %rd2, %rd54;
	ld.global.f32 	%f57, [%rd55];
	add.s32 	%r75, %r51, 12;
	mul.wide.u32 	%rd56, %r75, 4;
	add.s64 	%rd57, %rd1, %rd56;
	ld.global.f32 	%f58, [%rd57];
	fma.rn.f32 	%f59, %f57, %f58, %f56;
	add.s32 	%r76, %r50, 13;
	mul.wide.u32 	%rd58, %r76, 4;
	add.s64 	%rd59, %rd2, %rd58;
	ld.global.f32 	%f60, [%rd59];
	add.s32 	%r77, %r51, 13;
	mul.wide.u32 	%rd60, %r77, 4;
	add.s64 	%rd61, %rd1, %rd60;
	ld.global.f32 	%f61, [%rd61];
	fma.rn.f32 	%f62, %f60, %f61, %f59;
	add.s32 	%r78, %r50, 14;
	mul.wide.u32 	%rd62, %r78, 4;
	add.s64 	%rd63, %rd2, %rd62;
	ld.global.f32 	%f63, [%rd63];
	add.s32 	%r79, %r51, 14;
	mul.wide.u32 	%rd64, %r79, 4;
	add.s64 	%rd65, %rd1, %rd64;
	ld.global.f32 	%f64, [%rd65];
	fma.rn.f32 	%f65, %f63, %f64, %f62;
	add.s32 	%r80, %r50, 15;
	mul.wide.u32 	%rd66, %r80, 4;
	add.s64 	%rd67, %rd2, %rd66;
	ld.global.f32 	%f66, [%rd67];
	add.s32 	%r81, %r51, 15;
	mul.wide.u32 	%rd68, %r81, 4;
	add.s64 	%rd69, %rd1, %rd68;
	ld.global.f32 	%f67, [%rd69];
	fma.rn.f32 	%f121, %f66, %f67, %f65;
	add.s32 	%r112, %r112, 16;
	add.s32 	%r111, %r111, 16;
	setp.ne.s32 	%p5, %r111, 0;
	mov.u32 	%r114, %r9;
	@%p5 bra 	$L__BB2_6;
$L__BB2_7:
	setp.eq.s32 	%p6, %r5, 0;
	@%p6 bra 	$L__BB2_17;
	setp.lt.u32 	%p7, %r6, 7;
	@%p7 bra 	$L__BB2_10;
	add.s32 	%r82, %r114, %r14;
	mul.wide.u32 	%rd70, %r82, 4;
	add.s64 	%rd71, %rd2, %rd70;
	ld.global.f32 	%f69, [%rd71];
	add.s32 	%r83, %r114, %r15;
	mul.wide.u32 	%rd72, %r83, 4;
	add.s64 	%rd73, %rd1, %rd72;
	ld.global.f32 	%f70, [%rd73];
	fma.rn.f32 	%f71, %f69, %f70, %f121;
	add.s32 	%r84, %r82, 1;
	mul.wide.u32 	%rd74, %r84, 4;
	add.s64 	%rd75, %rd2, %rd74;
	ld.global.f32 	%f72, [%rd75];
	add.s32 	%r85, %r83, 1;
	mul.wide.u32 	%rd76, %r85, 4;
	add.s64 	%rd77, %rd1, %rd76;
	ld.global.f32 	%f73, [%rd77];
	fma.rn.f32 	%f74, %f72, %f73, %f71;
	add.s32 	%r86, %r82, 2;
	mul.wide.u32 	%rd78, %r86, 4;
	add.s64 	%rd79, %rd2, %rd78;
	ld.global.f32 	%f75, [%rd79];
	add.s32 	%r87, %r83, 2;
	mul.wide.u32 	%rd80, %r87, 4;
	add.s64 	%rd81, %rd1, %rd80;
	ld.global.f32 	%f76, [%rd81];
	fma.rn.f32 	%f77, %f75, %f76, %f74;
	add.s32 	%r88, %r82, 3;
	mul.wide.u32 	%rd82, %r88, 4;
	add.s64 	%rd83, %rd2, %rd82;
	ld.global.f32 	%f78, [%rd83];
	add.s32 	%r89, %r83, 3;
	mul.wide.u32 	%rd84, %r89, 4;
	add.s64 	%rd85, %rd1, %rd84;
	ld.global.f32 	%f79, [%rd85];
	fma.rn.f32 	%f80, %f78, %f79, %f77;
	add.s32 	%r90, %r82, 4;
	mul.wide.u32 	%rd86, %r90, 4;
	add.s64 	%rd87, %rd2, %rd86;
	ld.global.f32 	%f81, [%rd87];
	add.s32 	%r91, %r83, 4;
	mul.wide.u32 	%rd88, %r91, 4;
	add.s64 	%rd89, %rd1, %rd88;
	ld.global.f32 	%f82, [%rd89];
	fma.rn.f32 	%f83, %f81, %f82, %f80;
	add.s32 	%r92, %r82, 5;
	mul.wide.u32 	%rd90, %r92, 4;
	add.s64 	%rd91, %rd2, %rd90;
	ld.global.f32 	%f84, [%rd91];
	add.s32 	%r93, %r83, 5;
	mul.wide.u32 	%rd92, %r93, 4;
	add.s64 	%rd93, %rd1, %rd92;
	ld.global.f32 	%f85, [%rd93];
	fma.rn.f32 	%f86, %f84, %f85, %f83;
	add.s32 	%r94, %r82, 6;
	mul.wide.u32 	%rd94, %r94, 4;
	add.s64 	%rd95, %rd2, %rd94;
	ld.global.f32 	%f87, [%rd95];
	add.s32 	%r95, %r83, 6;
	mul.wide.u32 	%rd96, %r95, 4;
	add.s64 	%rd97, %rd1, %rd96;
	ld.global.f32 	%f88, [%rd97];
	fma.rn.f32 	%f89, %f87, %f88, %f86;
	add.s32 	%r96, %r82, 7;
	mul.wide.u32 	%rd98, %r96, 4;
	add.s64 	%rd99, %rd2, %rd98;
	ld.global.f32 	%f90, [%rd99];
	add.s32 	%r97, %r83, 7;
	mul.wide.u32 	%rd100, %r97, 4;
	add.s64 	%rd101, %rd1, %rd100;
	ld.global.f32 	%f91, [%rd101];
	fma.rn.f32 	%f121, %f90, %f91, %f89;
	add.s32 	%r114, %r114, 8;
$L__BB2_10:
	setp.eq.s32 	%p8, %r7, 0;
	@%p8 bra 	$L__BB2_17;
	setp.lt.u32 	%p9, %r8, 3;
	@%p9 bra 	$L__BB2_13;
	add.s32 	%r98, %r114, %r14;
	mul.wide.u32 	%rd102, %r98, 4;
	add.s64 	%rd103, %rd2, %rd102;
	ld.global.f32 	%f93, [%rd103];
	add.s32 	%r99, %r114, %r15;
	mul.wide.u32 	%rd104, %r99, 4;
	add.s64 	%rd105, %rd1, %rd104;
	ld.global.f32 	%f94, [%rd105];
	fma.rn.f32 	%f95, %f93, %f94, %f121;
	add.s32 	%r100, %r98, 1;
	mul.wide.u32 	%rd106, %r100, 4;
	add.s64 	%rd107, %rd2, %rd106;
	ld.global.f32 	%f96, [%rd107];
	add.s32 	%r101, %r99, 1;
	mul.wide.u32 	%rd108, %r101, 4;
	add.s64 	%rd109, %rd1, %rd108;
	ld.global.f32 	%f97, [%rd109];
	fma.rn.f32 	%f98, %f96, %f97, %f95;
	add.s32 	%r102, %r98, 2;
	mul.wide.u32 	%rd110, %r102, 4;
	add.s64 	%rd111, %rd2, %rd110;
	ld.global.f32 	%f99, [%rd111];
	add.s32 	%r103, %r99, 2;
	mul.wide.u32 	%rd112, %r103, 4;
	add.s64 	%rd113, %rd1, %rd112;
	ld.global.f32 	%f100, [%rd113];
	fma.rn.f32 	%f101, %f99, %f100, %f98;
	add.s32 	%r104, %r98, 3;
	mul.wide.u32 	%rd114, %r104, 4;
	add.s64 	%rd115, %rd2, %rd114;
	ld.global.f32 	%f102, [%rd115];
	add.s32 	%r105, %r99, 3;
	mul.wide.u32 	%rd116, %r105, 4;
	add.s64 	%rd117, %rd1, %rd116;
	ld.global.f32 	%f103, [%rd117];
	fma.rn.f32 	%f121, %f102, %f103, %f101;
	add.s32 	%r114, %r114, 4;
$L__BB2_13:
	setp.eq.s32 	%p10, %r10, 0;
	@%p10 bra 	$L__BB2_17;
	setp.eq.s32 	%p11, %r10, 1;
	add.s32 	%r25, %r114, %r14;
	mul.wide.u32 	%rd118, %r25, 4;
	add.s64 	%rd119, %rd2, %rd118;
	ld.global.f32 	%f104, [%rd119];
	add.s32 	%r26, %r114, %r15;
	mul.wide.u32 	%rd120, %r26, 4;
	add.s64 	%rd121, %rd1, %rd120;
	ld.global.f32 	%f105, [%rd121];
	fma.rn.f32 	%f121, %f104, %f105, %f121;
	@%p11 bra 	$L__BB2_17;
	setp.eq.s32 	%p12, %r10, 2;
	add.s32 	%r106, %r25, 1;
	mul.wide.u32 	%rd122, %r106, 4;
	add.s64 	%rd123, %rd2, %rd122;
	ld.global.f32 	%f106, [%rd123];
	add.s32 	%r107, %r26, 1;
	mul.wide.u32 	%rd124, %r107, 4;
	add.s64 	%rd125, %rd1, %rd124;
	ld.global.f32 	%f107, [%rd125];
	fma.rn.f32 	%f121, %f106, %f107, %f121;
	@%p12 bra 	$L__BB2_17;
	add.s32 	%r108, %r25, 2;
	mul.wide.u32 	%rd126, %r108, 4;
	add.s64 	%rd127, %rd2, %rd126;
	ld.global.f32 	%f108, [%rd127];
	add.s32 	%r109, %r26, 2;
	mul.wide.u32 	%rd128, %r109, 4;
	add.s64 	%rd129, %rd1, %rd128;
	ld.global.f32 	%f109, [%rd129];
	fma.rn.f32 	%f121, %f108, %f109, %f121;
$L__BB2_17:
	add.s32 	%r110, %r110, 1;
	setp.ne.s32 	%p13, %r110, %r34;
	@%p13 bra 	$L__BB2_4;
$L__BB2_18:
	cvta.to.global.u64 	%rd130, %rd3;
	mul.wide.s32 	%rd131, %r1, 4;
	add.s64 	%rd132, %rd130, %rd131;
	ld.global.f32 	%f110, [%rd132];
	add.f32 	%f111, %f121, %f110;
	st.global.f32 	[%rd132], %f111;
$L__BB2_19:
	ret;

}
	// .globl	backward_bias
.visible .entry backward_bias(
	.param .u64 .ptr .align 1 backward_bias_param_0,
	.param .u64 .ptr .align 1 backward_bias_param_1,
	.param .u32 backward_bias_param_2
)
{
	.reg .pred 	%p<2>;
	.reg .b32 	%r<6>;
	.reg .b32 	%f<4>;
	.reg .b64 	%rd<8>;

	ld.param.u64 	%rd1, [backward_bias_param_0];
	ld.param.u64 	%rd2, [backward_bias_param_1];
	ld.param.u32 	%r2, [backward_bias_param_2];
	mov.u32 	%r3, %ctaid.x;
	mov.u32 	%r4, %ntid.x;
	mov.u32 	%r5, %tid.x;
	mad.lo.s32 	%r1, %r3, %r4, %r5;
	setp.ge.u32 	%p1, %r1, %r2;
	@%p1 bra 	$L__BB3_2;
	cvta.to.global.u64 	%rd3, %rd1;
	cvta.to.global.u64 	%rd4, %rd2;
	mul.wide.s32 	%rd5, %r1, 4;
	add.s64 	%rd6, %rd3, %rd5;
	ld.global.f32 	%f1, [%rd6];
	add.s64 	%rd7, %rd4, %rd5;
	ld.global.f32 	%f2, [%rd7];
	add.f32 	%f3, %f1, %f2;
	st.global.f32 	[%rd7], %f3;
$L__BB3_2:
	ret;

}


// ===== COMPILED SASS (sm_100) =====

	.target	sm_100

	.elftype	@"ET_EXEC"


//--------------------- .note.nv.tkinfo           --------------------------
	.section	.note.nv.tkinfo,"",@"SHT_NOTE"
	.sectionflags	@"SHF_NOTE_NV_TKINFO"
	.tkinfo
        /*0018*/ 	.word	0x00000002
        /*0030*/ 	.string	""
        /*0030*/ 	.string	"ptxas"
        /*0030*/ 	.string	"Cuda compilation tools, release 13.0, V13.0.88"
        /*0030*/ 	.string	"Build cuda_13.0.r13.0/compiler.36424714_0"
        /*0030*/ 	.string	"-arch sm_100 -m 64 "



//--------------------- .note.nv.cuinfo           --------------------------
	.section	.note.nv.cuinfo,"",@"SHT_NOTE"
	.sectionflags	@"SHF_NOTE_NV_CUINFO"
        /*0018*/ 	.short	0x0002
        /*001a*/ 	.short	0x0064
        /*001c*/ 	.short	0x0082
	.zero		2


//--------------------- .nv.info                  --------------------------
	.section	.nv.info,"",@"SHT_CUDA_INFO"
	.align	4


	//----- nvinfo : EIATTR_REGCOUNT
	.align		4
        /*0000*/ 	.byte	0x04, 0x2f
        /*0002*/ 	.short	(.L_1 - .L_0)
	.align		4
.L_0:
        /*0004*/ 	.word	index@(forward)
        /*0008*/ 	.word	0x00000020


	//----- nvinfo : EIATTR_FRAME_SIZE
	.align		4
.L_1:
        /*000c*/ 	.byte	0x04, 0x11
        /*000e*/ 	.short	(.L_3 - .L_2)
	.align		4
.L_2:
        /*0010*/ 	.word	index@(forward)
        /*0014*/ 	.word	0x00000000


	//----- nvinfo : EIATTR_REGCOUNT
	.align		4
.L_3:
        /*0018*/ 	.byte	0x04, 0x2f
        /*001a*/ 	.short	(.L_5 - .L_4)
	.align		4
.L_4:
        /*001c*/ 	.word	index@(backward_input)
        /*0020*/ 	.word	0x00000020


	//----- nvinfo : EIATTR_FRAME_SIZE
	.align		4
.L_5:
        /*0024*/ 	.byte	0x04, 0x11
        /*0026*/ 	.short	(.L_7 - .L_6)
	.align		4
.L_6:
        /*0028*/ 	.word	index@(backward_input)
        /*002c*/ 	.word	0x00000000


	//----- nvinfo : EIATTR_REGCOUNT
	.align		4
.L_7:
        /*0030*/ 	.byte	0x04, 0x2f
        /*0032*/ 	.short	(.L_9 - .L_8)
	.align		4
.L_8:
        /*0034*/ 	.word	index@(backward_kernel)
        /*0038*/ 	.word	0x00000020


	//----- nvinfo : EIATTR_FRAME_SIZE
	.align		4
.L_9:
        /*003c*/ 	.byte	0x04, 0x11
        /*003e*/ 	.short	(.L_11 - .L_10)
	.align		4
.L_10:
        /*0040*/ 	.word	index@(backward_kernel)
        /*0044*/ 	.word	0x00000000


	//----- nvinfo : EIATTR_REGCOUNT
	.align		4
.L_11:
        /*0048*/ 	.byte	0x04, 0x2f
        /*004a*/ 	.short	(.L_13 - .L_12)
	.align		4
.L_12:
        /*004c*/ 	.word	index@(backward_bias)
        /*0050*/ 	.word	0x0000000a


	//----- nvinfo : EIATTR_FRAME_SIZE
	.align		4
.L_13:
        /*0054*/ 	.byte	0x04, 0x11
        /*0056*/ 	.short	(.L_15 - .L_14)
	.align		4
.L_14:
        /*0058*/ 	.word	index@(backward_bias)
        /*005c*/ 	.word	0x00000000


	//----- nvinfo : EIATTR_MIN_STACK_SIZE
	.align		4
.L_15:
        /*0060*/ 	.byte	0x04, 0x12
        /*0062*/ 	.short	(.L_17 - .L_16)
	.align		4
.L_16:
        /*0064*/ 	.word	index@(backward_bias)
        /*0068*/ 	.word	0x00000000


	//----- nvinfo : EIATTR_MIN_STACK_SIZE
	.align		4
.L_17:
        /*006c*/ 	.byte	0x04, 0x12
        /*006e*/ 	.short	(.L_19 - .L_18)
	.align		4
.L_18:
        /*0070*/ 	.word	index@(backward_kernel)
        /*0074*/ 	.word	0x00000000


	//----- nvinfo : EIATTR_MIN_STACK_SIZE
	.align		4
.L_19:
        /*0078*/ 	.byte	0x04, 0x12
        /*007a*/ 	.short	(.L_21 - .L_20)
	.align		4
.L_20:
        /*007c*/ 	.word	index@(backward_input)
        /*0080*/ 	.word	0x00000000


	//----- nvinfo : EIATTR_MIN_STACK_SIZE
	.align		4
.L_21:
        /*0084*/ 	.byte	0x04, 0x12
        /*0086*/ 	.short	(.L_23 - .L_22)
	.align		4
.L_22:
        /*0088*/ 	.word	index@(forward)
        /*008c*/ 	.word	0x00000000
.L_23:


//--------------------- .nv.compat                --------------------------
	.section	.nv.compat,"",@"SHT_CUDA_COMPAT_INFO"
	.align	4
        /*0000*/ 	.byte	0x02, 0x09, 0x00, 0x00, 0x02, 0x02, 0x01, 0x00, 0x02, 0x05, 0x05, 0x00, 0x03, 0x07, 0x01, 0x01
        /*0010*/ 	.byte	0x02, 0x03, 0x00, 0x00, 0x02, 0x06, 0x01, 0x00, 0x04, 0x0b, 0x08, 0x00, 0x09, 0x00, 0x00, 0x00
        /*0020*/ 	.byte	0x00, 0x00, 0x00, 0x00


//--------------------- .nv.info.backward_bias    --------------------------
	.section	.nv.info.backward_bias,"",@"SHT_CUDA_INFO"
	.sectionflags	@""
	.align	4


	//----- nvinfo : EIATTR_CUDA_API_VERSION
	.align		4
        /*0000*/ 	.byte	0x04, 0x37
        /*0002*/ 	.short	(.L_25 - .L_24)
.L_24:
        /*0004*/ 	.word	0x00000082


	//----- nvinfo : EIATTR_KPARAM_INFO
	.align		4
.L_25:
        /*0008*/ 	.byte	0x04, 0x17
        /*000a*/ 	.short	(.L_27 - .L_26)
.L_26:
        /*000c*/ 	.word	0x00000000
        /*0010*/ 	.short	0x0002
        /*0012*/ 	.short	0x0010
        /*0014*/ 	.byte	0x00, 0xf0, 0x11, 0x00


	//----- nvinfo : EIATTR_KPARAM_INFO
	.align		4
.L_27:
        /*0018*/ 	.byte	0x04, 0x17
        /*001a*/ 	.short	(.L_29 - .L_28)
.L_28:
        /*001c*/ 	.word	0x00000000
        /*0020*/ 	.short	0x0001
        /*0022*/ 	.short	0x0008
        /*0024*/ 	.byte	0x00, 0xf5, 0x21, 0x00


	//----- nvinfo : EIATTR_KPARAM_INFO
	.align		4
.L_29:
        /*0028*/ 	.byte	0x04, 0x17
        /*002a*/ 	.short	(.L_31 - .L_30)
.L_30:
        /*002c*/ 	.word	0x00000000
        /*0030*/ 	.short	0x0000
        /*0032*/ 	.short	0x0000
        /*0034*/ 	.byte	0x00, 0xf5, 0x21, 0x00


	//----- nvinfo : EIATTR_SPARSE_MMA_MASK
	.align		4
.L_31:
        /*0038*/ 	.byte	0x03, 0x50
        /*003a*/ 	.short	0x0000


	//----- nvinfo : EIATTR_MAXREG_COUNT
	.align		4
        /*003c*/ 	.byte	0x03, 0x1b
        /*003e*/ 	.short	0x00ff


	//----- nvinfo : EIATTR_MERCURY_ISA_VERSION
	.align		4
        /*0040*/ 	.byte	0x03, 0x5f
        /*0042*/ 	.short	0x0101


	//----- nvinfo : EIATTR_VRC_CTA_INIT_COUNT
	.align		4
        /*0044*/ 	.byte	0x02, 0x4a
	.zero		1
	.zero		1


	//----- nvinfo : EIATTR_EXIT_INSTR_OFFSETS
	.align		4
        /*0048*/ 	.byte	0x04, 0x1c
        /*004a*/ 	.short	(.L_33 - .L_32)


	//   ....[0]....
.L_32:
        /*004c*/ 	.word	0x00000070


	//   ....[1]....
        /*0050*/ 	.word	0x00000110


	//----- nvinfo : EIATTR_CBANK_PARAM_SIZE
	.align		4
.L_33:
        /*0054*/ 	.byte	0x03, 0x19
        /*0056*/ 	.short	0x0014


	//----- nvinfo : EIATTR_PARAM_CBANK
	.align		4
        /*0058*/ 	.byte	0x04, 0x0a
        /*005a*/ 	.short	(.L_35 - .L_34)
	.align		4
.L_34:
        /*005c*/ 	.word	index@(.nv.constant0.backward_bias)
        /*0060*/ 	.short	0x0380
        /*0062*/ 	.short	0x0014


	//----- nvinfo : EIATTR_SW_WAR
	.align		4
.L_35:
        /*0064*/ 	.byte	0x04, 0x36
        /*0066*/ 	.short	(.L_37 - .L_36)
.L_36:
        /*0068*/ 	.word	0x00000008
.L_37:


//--------------------- .nv.info.backward_kernel  --------------------------
	.section	.nv.info.backward_kernel,"",@"SHT_CUDA_INFO"
	.sectionflags	@""
	.align	4


	//----- nvinfo : EIATTR_CUDA_API_VERSION
	.align		4
        /*0000*/ 	.byte	0x04, 0x37
        /*0002*/ 	.short	(.L_39 - .L_38)
.L_38:
        /*0004*/ 	.word	0x00000082


	//----- nvinfo : EIATTR_KPARAM_INFO
	.align		4
.L_39:
        /*0008*/ 	.byte	0x04, 0x17
        /*000a*/ 	.short	(.L_41 - .L_40)
.L_40:
        /*000c*/ 	.word	0x00000000
        /*0010*/ 	.short	0x000a
        /*0012*/ 	.short	0x0034
        /*0014*/ 	.byte	0x00, 0xf0, 0x11, 0x00


	//----- nvinfo : EIATTR_KPARAM_INFO
	.align		4
.L_41:
        /*0018*/ 	.byte	0x04, 0x17
        /*001a*/ 	.short	(.L_43 - .L_42)
.L_42:
        /*001c*/ 	.word	0x00000000
        /*0020*/ 	.short	0x0009
        /*0022*/ 	.short	0x0030
        /*0024*/ 	.byte	0x00, 0xf0, 0x11, 0x00


	//----- nvinfo : EIATTR_KPARAM_INFO
	.align		4
.L_43:
        /*0028*/ 	.byte	0x04, 0x17
        /*002a*/ 	.short	(.L_45 - .L_44)
.L_44:
        /*002c*/ 	.word	0x00000000
        /*0030*/ 	.short	0x0008
        /*0032*/ 	.short	0x002c
        /*0034*/ 	.byte	0x00, 0xf0, 0x11, 0x00


	//----- nvinfo : EIATTR_KPARAM_INFO
	.align		4
.L_45:
        /*0038*/ 	.byte	0x04, 0x17
        /*003a*/ 	.short	(.L_47 - .L_46)
.L_46:
        /*003c*/ 	.word	0x00000000
        /*0040*/ 	.short	0x0007
        /*0042*/ 	.short	0x0028
        /*0044*/ 	.byte	0x00, 0xf0, 0x11, 0x00


	//----- nvinfo : EIATTR_KPARAM_INFO
	.align		4
.L_47:
        /*0048*/ 	.byte	0x04, 0x17
        /*004a*/ 	.short	(.L_49 - .L_48)
.L_48:
        /*004c*/ 	.word	0x00000000
        /*0050*/ 	.short	0x0006
        /*0052*/ 	.short	0x0024
        /*0054*/ 	.byte	0x00, 0xf0, 0x11, 0x00


	//----- nvinfo : EIATTR_KPARAM_INFO
	.align		4
.L_49:
        /*0058*/ 	.byte	0x04, 0x17
        /*005a*/ 	.short	(.L_51 - .L_50)
.L_50:
        /*005c*/ 	.word	0x00000000
        /*0060*/ 	.short	0x0005
        /*0062*/ 	.short	0x0020
        /*0064*/ 	.byte	0x00, 0xf0, 0x11, 0x00


	//----- nvinfo : EIATTR_KPARAM_INFO
	.align		4
.L_51:
        /*0068*/ 	.byte	0x04, 0x17
        /*006a*/ 	.short	(.L_53 - .L_52)
.L_52:
        /*006c*/ 	.word	0x00000000
        /*0070*/ 	.short	0x0004
        /*0072*/ 	.short	0x001c
        /*0074*/ 	.byte	0x00, 0xf0, 0x11, 0x00


	//----- nvinfo : EIATTR_KPARAM_INFO
	.align		4
.L_53:
        /*0078*/ 	.byte	0x04, 0x17
        /*007a*/ 	.short	(.L_55 - .L_54)
.L_54:
        /*007c*/ 	.word	0x00000000
        /*0080*/ 	.short	0x0003
        /*0082*/ 	.short	0x0018
        /*0084*/ 	.byte	0x00, 0xf0, 0x11, 0x00


	//----- nvinfo : EIATTR_KPARAM_INFO
	.align		4
.L_55:
        /*0088*/ 	.byte	0x04, 0x17
        /*008a*/ 	.short	(.L_57 - .L_56)
.L_56:
        /*008c*/ 	.word	0x00000000
        /*0090*/ 	.short	0x0002
        /*0092*/ 	.short	0x0010
        /*0094*/ 	.byte	0x00, 0xf5, 0x21, 0x00


	//----- nvinfo : EIATTR_KPARAM_INFO
	.align		4
.L_57:
        /*0098*/ 	.byte	0x04, 0x17
        /*009a*/ 	.short	(.L_59 - .L_58)
.L_58:
        /*009c*/ 	.word	0x00000000
        /*00a0*/ 	.short	0x0001
        /*00a2*/ 	.short	0x0008
        /*00a4*/ 	.byte	0x00, 0xf5, 0x21, 0x00


	//----- nvinfo : EIATTR_KPARAM_INFO
	.align		4
.L_59:
        /*00a8*/ 	.byte	0x04, 0x17
        /*00aa*/ 	.short	(.L_61 - .L_60)
.L_60:
        /*00ac*/ 	.word	0x00000000
        /*00b0*/ 	.short	0x0000
        /*00b2*/ 	.short	0x0000
        /*00b4*/ 	.byte	0x00, 0xf5, 0x21, 0x00


	//----- nvinfo : EIATTR_SPARSE_MMA_MASK
	.align		4
.L_61:
        /*00b8*/ 	.byte	0x03, 0x50
        /*00ba*/ 	.short	0x0000


	//----- nvinfo : EIATTR_MAXREG_COUNT
	.align		4
        /*00bc*/ 	.byte	0x03, 0x1b
        /*00be*/ 	.short	0x00ff


	//----- nvinfo : EIATTR_MERCURY_ISA_VERSION
	.align		4
        /*00c0*/ 	.byte	0x03, 0x5f
        /*00c2*/ 	.short	0x0101


	//----- nvinfo : EIATTR_VRC_CTA_INIT_COUNT
	.align		4
        /*00c4*/ 	.byte	0x02, 0x4a
	.zero		1
	.zero		1


	//----- nvinfo : EIATTR_EXIT_INSTR_OFFSETS
	.align		4
        /*00c8*/ 	.byte	0x04, 0x1c
        /*00ca*/ 	.short	(.L_63 - .L_62)


	//   ....[0]....
.L_62:
        /*00cc*/ 	.word	0x000000c0


	//   ....[1]....
        /*00d0*/ 	.word	0x000015f0


	//----- nvinfo : EIATTR_CBANK_PARAM_SIZE
	.align		4
.L_63:
        /*00d4*/ 	.byte	0x03, 0x19
        /*00d6*/ 	.short	0x0038


	//----- nvinfo : EIATTR_PARAM_CBANK
	.align		4
        /*00d8*/ 	.byte	0x04, 0x0a
        /*00da*/ 	.short	(.L_65 - .L_64)
	.align		4
.L_64:
        /*00dc*/ 	.word	index@(.nv.constant0.backward_kernel)
        /*00e0*/ 	.short	0x0380
        /*00e2*/ 	.short	0x0038


	//----- nvinfo : EIATTR_SW_WAR
	.align		4
.L_65:
        /*00e4*/ 	.byte	0x04, 0x36
        /*00e6*/ 	.short	(.L_67 - .L_66)
.L_66:
        /*00e8*/ 	.word	0x00000008
.L_67:


//--------------------- .nv.info.backward_input   --------------------------
	.section	.nv.info.backward_input,"",@"SHT_CUDA_INFO"
	.sectionflags	@""
	.align	4


	//----- nvinfo : EIATTR_CUDA_API_VERSION
	.align		4
        /*0000*/ 	.byte	0x04, 0x37
        /*0002*/ 	.short	(.L_69 - .L_68)
.L_68:
        /*0004*/ 	.word	0x00000082


	//----- nvinfo : EIATTR_KPARAM_INFO
	.align		4
.L_69:
        /*0008*/ 	.byte	0x04, 0x17
        /*000a*/ 	.short	(.L_71 - .L_70)
.L_70:
        /*000c*/ 	.word	0x00000000
        /*0010*/ 	.short	0x000a
        /*0012*/ 	.short	0x0034
        /*0014*/ 	.byte	0x00, 0xf0, 0x11, 0x00


	//----- nvinfo : EIATTR_KPARAM_INFO
	.align		4
.L_71:
        /*0018*/ 	.byte	0x04, 0x17
        /*001a*/ 	.short	(.L_73 - .L_72)
.L_72:
        /*001c*/ 	.word	0x00000000
        /*0020*/ 	.short	0x0009
        /*0022*/ 	.short	0x0030
        /*0024*/ 	.byte	0x00, 0xf0, 0x11, 0x00


	//----- nvinfo : EIATTR_KPARAM_INFO
	.align		4
.L_73:
        /*0028*/ 	.byte	0x04, 0x17
        /*002a*/ 	.short	(.L_75 - .L_74)
.L_74:
        /*002c*/ 	.word	0x00000000
        /*0030*/ 	.short	0x0008
        /*0032*/ 	.short	0x002c
        /*0034*/ 	.byte	0x00, 0xf0, 0x11, 0x00


	//----- nvinfo : EIATTR_KPARAM_INFO
	.align		4
.L_75:
        /*0038*/ 	.byte	0x04, 0x17
        /*003a*/ 	.short	(.L_77 - .L_76)
.L_76:
        /*003c*/ 	.word	0x00000000
        /*0040*/ 	.short	0x0007
        /*0042*/ 	.short	0x0028
        /*0044*/ 	.byte	0x00, 0xf0, 0x11, 0x00


	//----- nvinfo : EIATTR_KPARAM_INFO
	.align		4
.L_77:
        /*0048*/ 	.byte	0x04, 0x17
        /*004a*/ 	.short	(.L_79 - .L_78)
.L_78:
        /*004c*/ 	.word	0x00000000
        /*0050*/ 	.short	0x0006
        /*0052*/ 	.short	0x0024
        /*0054*/ 	.byte	0x00, 0xf0, 0x11, 0x00


	//----- nvinfo : EIATTR_KPARAM_INFO
	.align		4
.L_79:
        /*0058*/ 	.byte	0x04, 0x17
        /*005a*/ 	.short	(.L_81 - .L_80)
.L_80:
        /*005c*/ 	.word	0x00000000
        /*0060*/ 	.short	0x0005
        /*0062*/ 	.short	0x0020
        /*0064*/ 	.byte	0x00, 0xf0, 0x11, 0x00


	//----- nvinfo : EIATTR_KPARAM_INFO
	.align		4
.L_81:
        /*0068*/ 	.byte	0x04, 0x17
        /*006a*/ 	.short	(.L_83 - .L_82)
.L_82:
        /*006c*/ 	.word	0x00000000
        /*0070*/ 	.short	0x0004
        /*0072*/ 	.short	0x001c
        /*0074*/ 	.byte	0x00, 0xf0, 0x11, 0x00


	//----- nvinfo : EIATTR_KPARAM_INFO
	.align		4
.L_83:
        /*0078*/ 	.byte	0x04, 0x17
        /*007a*/ 	.short	(.L_85 - .L_84)
.L_84:
        /*007c*/ 	.word	0x00000000
        /*0080*/ 	.short	0x0003
        /*0082*/ 	.short	0x0018
        /*0084*/ 	.byte	0x00, 0xf0, 0x11, 0x00


	//----- nvinfo : EIATTR_KPARAM_INFO
	.align		4
.L_85:
        /*0088*/ 	.byte	0x04, 0x17
        /*008a*/ 	.short	(.L_87 - .L_86)
.L_86:
        /*008c*/ 	.word	0x00000000
        /*0090*/ 	.short	0x0002
        /*0092*/ 	.short	0x0010
        /*0094*/ 	.byte	0x00, 0xf5, 0x21, 0x00


	//----- nvinfo : EIATTR_KPARAM_INFO
	.align		4
.L_87:
        /*0098*/ 	.byte	0x04, 0x17
        /*009a*/ 	.short	(.L_89 - .L_88)
.L_88:
        /*009c*/ 	.word	0x00000000
        /*00a0*/ 	.short	0x0001
        /*00a2*/ 	.short	0x0008
        /*00a4*/ 	.byte	0x00, 0xf5, 0x21, 0x00


	//----- nvinfo : EIATTR_KPARAM_INFO
	.align		4
.L_89:
        /*00a8*/ 	.byte	0x04, 0x17
        /*00aa*/ 	.short	(.L_91 - .L_90)
.L_90:
        /*00ac*/ 	.word	0x00000000
        /*00b0*/ 	.short	0x0000
        /*00b2*/ 	.short	0x0000
        /*00b4*/ 	.byte	0x00, 0xf5, 0x21, 0x00


	//----- nvinfo : EIATTR_SPARSE_MMA_MASK
	.align		4
.L_91:
        /*00b8*/ 	.byte	0x03, 0x50
        /*00ba*/ 	.short	0x0000


	//----- nvinfo : EIATTR_MAXREG_COUNT
	.align		4
        /*00bc*/ 	.byte	0x03, 0x1b
        /*00be*/ 	.short	0x00ff


	//----- nvinfo : EIATTR_MERCURY_ISA_VERSION
	.align		4
        /*00c0*/ 	.byte	0x03, 0x5f
        /*00c2*/ 	.short	0x0101


	//----- nvinfo : EIATTR_VRC_CTA_INIT_COUNT
	.align		4
        /*00c4*/ 	.byte	0x02, 0x4a
	.zero		1
	.zero		1


	//----- nvinfo : EIATTR_EXIT_INSTR_OFFSETS
	.align		4
        /*00c8*/ 	.byte	0x04, 0x1c
        /*00ca*/ 	.short	(.L_93 - .L_92)


	//   ....[0]....
.L_92:
        /*00cc*/ 	.word	0x000000a0


	//   ....[1]....
        /*00d0*/ 	.word	0x00001500


	//----- nvinfo : EIATTR_CRS_STACK_SIZE
	.align		4
.L_93:
        /*00d4*/ 	.byte	0x04, 0x1e
        /*00d6*/ 	.short	(.L_95 - .L_94)
.L_94:
        /*00d8*/ 	.word	0x00000000


	//----- nvinfo : EIATTR_CBANK_PARAM_SIZE
	.align		4
.L_95:
        /*00dc*/ 	.byte	0x03, 0x19
        /*00de*/ 	.short	0x0038


	//----- nvinfo : EIATTR_PARAM_CBANK
	.align		4
        /*00e0*/ 	.byte	0x04, 0x0a
        /*00e2*/ 	.short	(.L_97 - .L_96)
	.align		4
.L_96:
        /*00e4*/ 	.word	index@(.nv.constant0.backward_input)
        /*00e8*/ 	.short	0x0380
        /*00ea*/ 	.short	0x0038


	//----- nvinfo : EIATTR_SW_WAR
	.align		4
.L_97:
        /*00ec*/ 	.byte	0x04, 0x36
        /*00ee*/ 	.short	(.L_99 - .L_98)
.L_98:
        /*00f0*/ 	.word	0x00000008
.L_99:


//--------------------- .nv.info.forward          --------------------------
	.section	.nv.info.forward,"",@"SHT_CUDA_INFO"
	.sectionflags	@""
	.align	4


	//----- nvinfo : EIATTR_CUDA_API_VERSION
	.align		4
        /*0000*/ 	.byte	0x04, 0x37
        /*0002*/ 	.short	(.L_101 - .L_100)
.L_100:
        /*0004*/ 	.word	0x00000082


	//----- nvinfo : EIATTR_KPARAM_INFO
	.align		4
.L_101:
        /*0008*/ 	.byte	0x04, 0x17
        /*000a*/ 	.short	(.L_103 - .L_102)
.L_102:
        /*000c*/ 	.word	0x00000000
        /*0010*/ 	.short	0x000b
        /*0012*/ 	.short	0x003c
        /*0014*/ 	.byte	0x00, 0xf0, 0x11, 0x00


	//----- nvinfo : EIATTR_KPARAM_INFO
	.align		4
.L_103:
        /*0018*/ 	.byte	0x04, 0x17
        /*001a*/ 	.short	(.L_105 - .L_104)
.L_104:
        /*001c*/ 	.word	0x00000000
        /*0020*/ 	.short	0x000a
        /*0022*/ 	.short	0x0038
        /*0024*/ 	.byte	0x00, 0xf0, 0x11, 0x00


	//----- nvinfo : EIATTR_KPARAM_INFO
	.align		4
.L_105:
        /*0028*/ 	.byte	0x04, 0x17
        /*002a*/ 	.short	(.L_107 - .L_106)
.L_106:
        /*002c*/ 	.word	0x00000000
        /*0030*/ 	.short	0x0009
        /*0032*/ 	.short	0x0034
        /*0034*/ 	.byte	0x00, 0xf0, 0x11, 0x00


	//----- nvinfo : EIATTR_KPARAM_INFO
	.align		4
.L_107:
        /*0038*/ 	.byte	0x04, 0x17
        /*003a*/ 	.short	(.L_109 - .L_108)
.L_108:
        /*003c*/ 	.word	0x00000000
        /*0040*/ 	.short	0x0008
        /*0042*/ 	.short	0x0030
        /*0044*/ 	.byte	0x00, 0xf0, 0x11, 0x00


	//----- nvinfo : EIATTR_KPARAM_INFO
	.align		4
.L_109:
        /*0048*/ 	.byte	0x04, 0x17
        /*004a*/ 	.short	(.L_111 - .L_110)
.L_110:
        /*004c*/ 	.word	0x00000000
        /*0050*/ 	.short	0x0007
        /*0052*/ 	.short	0x002c
        /*0054*/ 	.byte	0x00, 0xf0, 0x11, 0x00


	//----- nvinfo : EIATTR_KPARAM_INFO
	.align		4
.L_111:
        /*0058*/ 	.byte	0x04, 0x17
        /*005a*/ 	.short	(.L_113 - .L_112)
.L_112:
        /*005c*/ 	.word	0x00000000
        /*0060*/ 	.short	0x0006
        /*0062*/ 	.short	0x0028
        /*0064*/ 	.byte	0x00, 0xf0, 0x11, 0x00


	//----- nvinfo : EIATTR_KPARAM_INFO
	.align		4
.L_113:
        /*0068*/ 	.byte	0x04, 0x17
        /*006a*/ 	.short	(.L_115 - .L_114)
.L_114:
        /*006c*/ 	.word	0x00000000
        /*0070*/ 	.short	0x0005
        /*0072*/ 	.short	0x0024
        /*0074*/ 	.byte	0x00, 0xf0, 0x11, 0x00


	//----- nvinfo : EIATTR_KPARAM_INFO
	.align		4
.L_115:
        /*0078*/ 	.byte	0x04, 0x17
        /*007a*/ 	.short	(.L_117 - .L_116)
.L_116:
        /*007c*/ 	.word	0x00000000
        /*0080*/ 	.short	0x0004
        /*0082*/ 	.short	0x0020
        /*0084*/ 	.byte	0x00, 0xf0, 0x11, 0x00


	//----- nvinfo : EIATTR_KPARAM_INFO
	.align		4
.L_117:
        /*0088*/ 	.byte	0x04, 0x17
        /*008a*/ 	.short	(.L_119 - .L_118)
.L_118:
        /*008c*/ 	.word	0x00000000
        /*0090*/ 	.short	0x0003
        /*0092*/ 	.short	0x0018
        /*0094*/ 	.byte	0x00, 0xf5, 0x21, 0x00


	//----- nvinfo : EIATTR_KPARAM_INFO
	.align		4
.L_119:
        /*0098*/ 	.byte	0x04, 0x17
        /*009a*/ 	.short	(.L_121 - .L_120)
.L_120:
        /*009c*/ 	.word	0x00000000
        /*00a0*/ 	.short	0x0002
        /*00a2*/ 	.short	0x0010
        /*00a4*/ 	.byte	0x00, 0xf5, 0x21, 0x00


	//----- nvinfo : EIATTR_KPARAM_INFO
	.align		4
.L_121:
        /*00a8*/ 	.byte	0x04, 0x17
        /*00aa*/ 	.short	(.L_123 - .L_122)
.L_122:
        /*00ac*/ 	.word	0x00000000
        /*00b0*/ 	.short	0x0001
        /*00b2*/ 	.short	0x0008
        /*00b4*/ 	.byte	0x00, 0xf5, 0x21, 0x00


	//----- nvinfo : EIATTR_KPARAM_INFO
	.align		4
.L_123:
        /*00b8*/ 	.byte	0x04, 0x17
        /*00ba*/ 	.short	(.L_125 - .L_124)
.L_124:
        /*00bc*/ 	.word	0x00000000
        /*00c0*/ 	.short	0x0000
        /*00c2*/ 	.short	0x0000
        /*00c4*/ 	.byte	0x00, 0xf5, 0x21, 0x00


	//----- nvinfo : EIATTR_SPARSE_MMA_MASK
	.align		4
.L_125:
        /*00c8*/ 	.byte	0x03, 0x50
        /*00ca*/ 	.short	0x0000


	//----- nvinfo : EIATTR_MAXREG_COUNT
	.align		4
        /*00cc*/ 	.byte	0x03, 0x1b
        /*00ce*/ 	.short	0x00ff


	//----- nvinfo : EIATTR_MERCURY_ISA_VERSION
	.align		4
        /*00d0*/ 	.byte	0x03, 0x5f
        /*00d2*/ 	.short	0x0101


	//----- nvinfo : EIATTR_VRC_CTA_INIT_COUNT
	.align		4
        /*00d4*/ 	.byte	0x02, 0x4a
	.zero		1
	.zero		1


	//----- nvinfo : EIATTR_EXIT_INSTR_OFFSETS
	.align		4
        /*00d8*/ 	.byte	0x04, 0x1c
        /*00da*/ 	.short	(.L_127 - .L_126)


	//   ....[0]....
.L_126:
        /*00dc*/ 	.word	0x000000a0


	//   ....[1]....
        /*00e0*/ 	.word	0x00001600


	//----- nvinfo : EIATTR_CBANK_PARAM_SIZE
	.align		4
.L_127:
        /*00e4*/ 	.byte	0x03, 0x19
        /*00e6*/ 	.short	0x0040


	//----- nvinfo : EIATTR_PARAM_CBANK
	.align		4
        /*00e8*/ 	.byte	0x04, 0x0a
        /*00ea*/ 	.short	(.L_129 - .L_128)
	.align		4
.L_128:
        /*00ec*/ 	.word	index@(.nv.constant0.forward)
        /*00f0*/ 	.short	0x0380
        /*00f2*/ 	.short	0x0040


	//----- nvinfo : EIATTR_SW_WAR
	.align		4
.L_129:
        /*00f4*/ 	.byte	0x04, 0x36
        /*00f6*/ 	.short	(.L_131 - .L_130)
.L_130:
        /*00f8*/ 	.word	0x00000008
.L_131:


//--------------------- .nv.callgraph             --------------------------
	.section	.nv.callgraph,"",@"SHT_CUDA_CALLGRAPH"
	.align	4
	.sectionentsize	8
	.align		4
        /*0000*/ 	.word	0x00000000
	.align		4
        /*0004*/ 	.word	0xffffffff
	.align		4
        /*0008*/ 	.word	0x00000000
	.align		4
        /*000c*/ 	.word	0xfffffffe
	.align		4
        /*0010*/ 	.word	0x00000000
	.align		4
        /*0014*/ 	.word	0xfffffffd
	.align		4
        /*0018*/ 	.word	0x00000000
	.align		4
        /*001c*/ 	.word	0xfffffffc


//--------------------- .text.backward_bias       --------------------------
	.section	.text.backward_bias,"ax",@progbits
	.align	128
        .global         backward_bias
        .type           backward_bias,@function
        .size           backward_bias,(.L_x_28 - backward_bias)
        .other          backward_bias,@"STO_CUDA_ENTRY STV_DEFAULT"
backward_bias:
.text.backward_bias:
[----:B------:R-:W-:Y:S01]  /*0000*/  LDC R1, c[0x0][0x37c] ;  /* 0x0000df00ff017b82 */ /* 0x000fe20000000800 */
[----:B------:R-:W0:Y:S07]  /*0010*/  S2R R0, SR_TID.X ;  /* 0x0000000000007919 */ /* 0x000e2e0000002100 */
[----:B------:R-:W0:Y:S01]  /*0020*/  S2UR UR4, SR_CTAID.X ;  /* 0x00000000000479c3 */ /* 0x000e220000002500 */
[----:B------:R-:W1:Y:S07]  /*0030*/  LDCU UR5, c[0x0][0x390] ;  /* 0x00007200ff0577ac */ /* 0x000e6e0008000800 */
[----:B------:R-:W0:Y:S02]  /*0040*/  LDC R7, c[0x0][0x360] ;  /* 0x0000d800ff077b82 */ /* 0x000e240000000800 */
[----:B0-----:R-:W-:-:S05]  /*0050*/  IMAD R7, R7, UR4, R0 ;  /* 0x0000000407077c24 */ /* 0x001fca000f8e0200 */
[----:B-1----:R-:W-:-:S13]  /*0060*/  ISETP.GE.U32.AND P0, PT, R7, UR5, PT ;  /* 0x0000000507007c0c */ /* 0x002fda000bf06070 */
[----:B------:R-:W-:Y:S05]  /*0070*/  @P0 EXIT ;  /* 0x000000000000094d */ /* 0x000fea0003800000 */
[----:B------:R-:W0:Y:S01]  /*0080*/  LDC.64 R2, c[0x0][0x380] ;  /* 0x0000e000ff027b82 */ /* 0x000e220000000a00 */
[----:B------:R-:W1:Y:S07]  /*0090*/  LDCU.64 UR4, c[0x0][0x358] ;  /* 0x00006b00ff0477ac */ /* 0x000e6e0008000a00 */
[----:B------:R-:W2:Y:S01]  /*00a0*/  LDC.64 R4, c[0x0][0x388] ;  /* 0x0000e200ff047b82 */ /* 0x000ea20000000a00 */
[----:B0-----:R-:W-:-:S06]  /*00b0*/  IMAD.WIDE R2, R7, 0x4, R2 ;  /* 0x0000000407027825 */ /* 0x001fcc00078e0202 */
[----:B-1----:R-:W3:Y:S01]  /*00c0*/  LDG.E R2, desc[UR4][R2.64] ;  /* 0x0000000402027981 */ /* 0x002ee2000c1e1900 */
[----:B--2---:R-:W-:-:S05]  /*00d0*/  IMAD.WIDE R4, R7, 0x4, R4 ;  /* 0x0000000407047825 */ /* 0x004fca00078e0204 */
[----:B------:R-:W3:Y:S02]  /*00e0*/  LDG.E R7, desc[UR4][R4.64] ;  /* 0x0000000404077981 */ /* 0x000ee4000c1e1900 */
[----:B---3--:R-:W-:-:S05]  /*00f0*/  FADD R7, R2, R7 ;  /* 0x0000000702077221 */ /* 0x008fca0000000000 */
[----:B------:R-:W-:Y:S01]  /*0100*/  STG.E desc[UR4][R4.64], R7 ;  /* 0x0000000704007986 */ /* 0x000fe2000c101904 */
[----:B------:R-:W-:Y:S05]  /*0110*/  EXIT ;  /* 0x000000000000794d */ /* 0x000fea0003800000 */
.L_x_0:
[----:B------:R-:W-:-:S00]  /*0120*/  BRA `(.L_x_0) ;  /* 0xfffffffc00fc7947 */ /* 0x000fc0000383ffff */
[----:B------:R-:W-:-:S00]  /*0130*/  NOP ;  /* 0x0000000000007918 */ /* 0x000fc00000000000 */
        /* <DEDUP_REMOVED lines=12> */
.L_x_28:


//--------------------- .text.backward_kernel     --------------------------
	.section	.text.backward_kernel,"ax",@progbits
	.align	128
        .global         backward_kernel
        .type           backward_kernel,@function
        .size           backward_kernel,(.L_x_29 - backward_kernel)
        .other          backward_kernel,@"STO_CUDA_ENTRY STV_DEFAULT"
backward_kernel:
.text.backward_kernel:
[----:B------:R-:W-:Y:S01]  /*0000*/  LDC R1, c[0x0][0x37c] ;  /* 0x0000df00ff017b82 */ /* 0x000fe20000000800 */
[----:B------:R-:W0:Y:S01]  /*0010*/  S2R R3, SR_TID.X ;  /* 0x0000000000037919 */ /* 0x000e220000002100 */
[----:B------:R-:W1:Y:S06]  /*0020*/  LDCU UR5, c[0x0][0x3a4] ;  /* 0x00007480ff0577ac */ /* 0x000e6c0008000800 */
[----:B------:R-:W0:Y:S01]  /*0030*/  S2UR UR8, SR_CTAID.X ;  /* 0x00000000000879c3 */ /* 0x000e220000002500 */
[----:B------:R-:W1:Y:S01]  /*0040*/  LDCU UR10, c[0x0][0x398] ;  /* 0x00007300ff0a77ac */ /* 0x000e620008000800 */
[----:B------:R-:W2:Y:S06]  /*0050*/  LDCU.64 UR6, c[0x0][0x3a8] ;  /* 0x00007500ff0677ac */ /* 0x000eac0008000a00 */
[----:B------:R-:W0:Y:S01]  /*0060*/  LDC R0, c[0x0][0x360] ;  /* 0x0000d800ff007b82 */ /* 0x000e220000000800 */
[----:B-1----:R-:W-:-:S04]  /*0070*/  UIMAD UR4, UR5, UR10, URZ ;  /* 0x0000000a050472a4 */ /* 0x002fc8000f8e02ff */
[----:B--2---:R-:W-:-:S04]  /*0080*/  UIMAD UR4, UR4, UR6, URZ ;  /* 0x00000006040472a4 */ /* 0x004fc8000f8e02ff */
[----:B------:R-:W-:Y:S01]  /*0090*/  UIMAD UR4, UR4, UR7, URZ ;  /* 0x00000007040472a4 */ /* 0x000fe2000f8e02ff */
[----:B0-----:R-:W-:-:S05]  /*00a0*/  IMAD R0, R0, UR8, R3 ;  /* 0x0000000800007c24 */ /* 0x001fca000f8e0203 */
[----:B------:R-:W-:-:S13]  /*00b0*/  ISETP.GE.AND P0, PT, R0, UR4, PT ;  /* 0x0000000400007c0c */ /* 0x000fda000bf06270 */
[----:B------:R-:W-:Y:S05]  /*00c0*/  @P0 EXIT ;  /* 0x000000000000094d */ /* 0x000fea0003800000 */
[----:B------:R-:W0:Y:S01]  /*00d0*/  LDCU UR7, c[0x0][0x3b4] ;  /* 0x00007680ff0777ac */ /* 0x000e220008000800 */
[----:B------:R-:W-:Y:S01]  /*00e0*/  HFMA2 R26, -RZ, RZ, 0, 0 ;  /* 0x00000000ff1a7431 */ /* 0x000fe200000001ff */
[----:B------:R-:W1:Y:S01]  /*00f0*/  LDCU.64 UR8, c[0x0][0x358] ;  /* 0x00006b00ff0877ac */ /* 0x000e620008000a00 */
[----:B------:R-:W-:Y:S02]  /*0100*/  UIMAD UR4, UR5, UR6, URZ ;  /* 0x00000006050472a4 */ /* 0x000fe4000f8e02ff */
[----:B0-----:R-:W-:-:S09]  /*0110*/  UISETP.NE.AND UP0, UPT, UR7, URZ, UPT ;  /* 0x000000ff0700728c */ /* 0x001fd2000bf05270 */
[----:B-1----:R-:W-:Y:S05]  /*0120*/  BRA.U !UP0, `(.L_x_1) ;  /* 0x00000015081c7547 */ /* 0x002fea000b800000 */
[----:B------:R-:W0:Y:S02]  /*0130*/  LDC R7, c[0x0][0x3b0] ;  /* 0x0000ec00ff077b82 */ /* 0x000e240000000800 */
[----:B0-----:R-:W-:-:S13]  /*0140*/  ISETP.NE.AND P0, PT, R7, RZ, PT ;  /* 0x000000ff0700720c */ /* 0x001fda0003f05270 */
[----:B------:R-:W-:Y:S05]  /*0150*/  @!P0 BRA `(.L_x_1) ;  /* 0x0000001400108947 */ /* 0x000fea0003800000 */
[----:B------:R-:W0:Y:S01]  /*0160*/  I2F.U32.RP R4, UR4 ;  /* 0x0000000400047d06 */ /* 0x000e220008209000 */
[----:B------:R-:W-:Y:S02]  /*0170*/  UIMAD UR5, UR4, UR10, URZ ;  /* 0x0000000a040572a4 */ /* 0x000fe4000f8e02ff */
[----:B------:R-:W-:Y:S01]  /*0180*/  IADD3 R5, PT, PT, RZ, -UR4, RZ ;  /* 0x80000004ff057c10 */ /* 0x000fe2000fffe0ff */
[----:B------:R-:W-:Y:S01]  /*0190*/  HFMA2 R26, -RZ, RZ, 0, 0 ;  /* 0x00000000ff1a7431 */ /* 0x000fe200000001ff */
[----:B------:R-:W-:Y:S02]  /*01a0*/  ISETP.NE.U32.AND P2, PT, RZ, UR4, PT ;  /* 0x00000004ff007c0c */ /* 0x000fe4000bf45070 */
[----:B------:R-:W-:Y:S01]  /*01b0*/  ISETP.NE.U32.AND P4, PT, RZ, UR10, PT ;  /* 0x0000000aff007c0c */ /* 0x000fe2000bf85070 */
[----:B------:R-:W1:Y:S01]  /*01c0*/  I2F.U32.RP R8, UR10 ;  /* 0x0000000a00087d06 */ /* 0x000e620008209000 */
[----:B------:R-:W-:Y:S02]  /*01d0*/  IADD3 R11, PT, PT, RZ, -UR5, RZ ;  /* 0x80000005ff0b7c10 */ /* 0x000fe4000fffe0ff */
[----:B------:R-:W-:-:S05]  /*01e0*/  ISETP.NE.U32.AND P3, PT, RZ, UR5, PT ;  /* 0x00000005ff007c0c */ /* 0x000fca000bf65070 */
[----:B0-----:R-:W0:Y:S08]  /*01f0*/  MUFU.RCP R4, R4 ;  /* 0x0000000400047308 */ /* 0x001e300000001000 */
[----:B------:R-:W2:Y:S08]  /*0200*/  I2F.U32.RP R9, UR5 ;  /* 0x0000000500097d06 */ /* 0x000eb00008209000 */
[----:B-1----:R-:W-:Y:S01]  /*0210*/  MUFU.RCP R8, R8 ;  /* 0x0000000800087308 */ /* 0x002fe20000001000 */
[----:B0-----:R-:W-:-:S07]  /*0220*/  IADD3 R2, PT, PT, R4, 0xffffffe, RZ ;  /* 0x0ffffffe04027810 */ /* 0x001fce0007ffe0ff */
[----:B------:R0:W1:Y:S08]  /*0230*/  F2I.FTZ.U32.TRUNC.NTZ R3, R2 ;  /* 0x0000000200037305 */ /* 0x000070000021f000 */
[----:B--2---:R-:W2:Y:S01]  /*0240*/  MUFU.RCP R9, R9 ;  /* 0x0000000900097308 */ /* 0x004ea20000001000 */
[----:B0-----:R-:W-:Y:S01]  /*0250*/  MOV R2, RZ ;  /* 0x000000ff00027202 */ /* 0x001fe20000000f00 */
[----:B-1----:R-:W-:-:S04]  /*0260*/  IMAD R5, R5, R3, RZ ;  /* 0x0000000305057224 */ /* 0x002fc800078e02ff */
[----:B------:R-:W-:-:S06]  /*0270*/  IMAD.HI.U32 R3, R3, R5, R2 ;  /* 0x0000000503037227 */ /* 0x000fcc00078e0002 */
[----:B------:R-:W-:Y:S01]  /*0280*/  IMAD.HI.U32 R6, R3, R0, RZ ;  /* 0x0000000003067227 */ /* 0x000fe200078e00ff */
[----:B--2---:R-:W-:-:S04]  /*0290*/  IADD3 R4, PT, PT, R9, 0xffffffe, RZ ;  /* 0x0ffffffe09047810 */ /* 0x004fc80007ffe0ff */
[----:B------:R-:W-:Y:S01]  /*02a0*/  IADD3 R3, PT, PT, -R6, RZ, RZ ;  /* 0x000000ff06037210 */ /* 0x000fe20007ffe1ff */
[----:B------:R0:W1:Y:S04]  /*02b0*/  F2I.FTZ.U32.TRUNC.NTZ R5, R4 ;  /* 0x0000000400057305 */ /* 0x000068000021f000 */
[----:B------:R-:W-:Y:S01]  /*02c0*/  IMAD R2, R3, UR4, R0 ;  /* 0x0000000403027c24 */ /* 0x000fe2000f8e0200 */
[----:B------:R-:W-:-:S04]  /*02d0*/  IADD3 R3, PT, PT, R8, 0xffffffe, RZ ;  /* 0x0ffffffe08037810 */ /* 0x000fc80007ffe0ff */
[----:B------:R-:W-:Y:S01]  /*02e0*/  ISETP.GE.U32.AND P0, PT, R2, UR4, PT ;  /* 0x0000000402007c0c */ /* 0x000fe2000bf06070 */
[----:B0-----:R-:W-:Y:S01]  /*02f0*/  HFMA2 R4, -RZ, RZ, 0, 0 ;  /* 0x00000000ff047431 */ /* 0x001fe200000001ff */
[----:B------:R-:W0:Y:S01]  /*0300*/  F2I.FTZ.U32.TRUNC.NTZ R3, R3 ;  /* 0x0000000300037305 */ /* 0x000e22000021f000 */
[----:B-1----:R-:W-:-:S04]  /*0310*/  IMAD R11, R11, R5, RZ ;  /* 0x000000050b0b7224 */ /* 0x002fc800078e02ff */
[----:B------:R-:W-:Y:S01]  /*0320*/  IMAD.HI.U32 R5, R5, R11, R4 ;  /* 0x0000000b05057227 */ /* 0x000fe200078e0004 */
[----:B------:R-:W-:-:S05]  /*0330*/  LOP3.LUT R4, R7, 0xf, RZ, 0xc0, !PT ;  /* 0x0000000f07047812 */ /* 0x000fca00078ec0ff */
[----:B------:R-:W-:Y:S02]  /*0340*/  @P0 IADD3 R2, PT, PT, R2, -UR4, RZ ;  /* 0x8000000402020c10 */ /* 0x000fe4000fffe0ff */
[----:B------:R-:W-:Y:S02]  /*0350*/  @P0 IADD3 R6, PT, PT, R6, 0x1, RZ ;  /* 0x0000000106060810 */ /* 0x000fe40007ffe0ff */
[----:B------:R-:W-:Y:S02]  /*0360*/  ISETP.GE.U32.AND P1, PT, R2, UR4, PT ;  /* 0x0000000402007c0c */ /* 0x000fe4000bf26070 */
[----:B0-----:R-:W-:Y:S02]  /*0370*/  IADD3 R9, PT, PT, RZ, -R3, RZ ;  /* 0x80000003ff097210 */ /* 0x001fe40007ffe0ff */
[----:B------:R-:W-:-:S03]  /*0380*/  MOV R2, RZ ;  /* 0x000000ff00027202 */ /* 0x000fc60000000f00 */
[----:B------:R-:W-:-:S04]  /*0390*/  IMAD R9, R9, UR10, RZ ;  /* 0x0000000a09097c24 */ /* 0x000fc8000f8e02ff */
[----:B------:R-:W-:Y:S02]  /*03a0*/  IMAD.HI.U32 R3, R3, R9, R2 ;  /* 0x0000000903037227 */ /* 0x000fe400078e0002 */
[----:B------:R-:W-:Y:S02]  /*03b0*/  @P1 IADD3 R6, PT, PT, R6, 0x1, RZ ;  /* 0x0000000106061810 */ /* 0x000fe40007ffe0ff */
[----:B------:R-:W-:Y:S01]  /*03c0*/  @!P2 LOP3.LUT R6, RZ, UR4, RZ, 0x33, !PT ;  /* 0x00000004ff06ac12 */ /* 0x000fe2000f8e33ff */
[----:B------:R-:W-:Y:S01]  /*03d0*/  IMAD.HI.U32 R2, R5, R0, RZ ;  /* 0x0000000005027227 */ /* 0x000fe200078e00ff */
[----:B------:R-:W-:-:S03]  /*03e0*/  UMOV UR4, URZ ;  /* 0x000000ff00047c82 */ /* 0x000fc60008000000 */
[----:B------:R-:W-:Y:S01]  /*03f0*/  IMAD.HI.U32 R3, R3, R6, RZ ;  /* 0x0000000603037227 */ /* 0x000fe200078e00ff */
[----:B------:R-:W-:-:S04]  /*0400*/  IADD3 R5, PT, PT, -R2, RZ, RZ ;  /* 0x000000ff02057210 */ /* 0x000fc80007ffe1ff */
[----:B------:R-:W-:Y:S01]  /*0410*/  IADD3 R3, PT, PT, -R3, RZ, RZ ;  /* 0x000000ff03037210 */ /* 0x000fe20007ffe1ff */
[----:B------:R-:W-:-:S04]  /*0420*/  IMAD R5, R5, UR5, R0 ;  /* 0x0000000505057c24 */ /* 0x000fc8000f8e0200 */
[----:B------:R-:W-:Y:S01]  /*0430*/  IMAD R3, R3, UR10, R6 ;  /* 0x0000000a03037c24 */ /* 0x000fe2000f8e0206 */
[----:B------:R-:W-:Y:S02]  /*0440*/  ISETP.GE.U32.AND P5, PT, R5, UR5, PT ;  /* 0x0000000505007c0c */ /* 0x000fe4000bfa6070 */
[----:B------:R-:W-:Y:S02]  /*0450*/  IADD3 R6, PT, PT, R4, -0x1, RZ ;  /* 0xffffffff04067810 */ /* 0x000fe40007ffe0ff */
[----:B------:R-:W-:-:S09]  /*0460*/  ISETP.GE.U32.AND P0, PT, R3, UR10, PT ;  /* 0x0000000a03007c0c */ /* 0x000fd2000bf06070 */
[----:B------:R-:W-:Y:S02]  /*0470*/  @P5 IADD3 R5, PT, PT, R5, -UR5, RZ ;  /* 0x8000000505055c10 */ /* 0x000fe4000fffe0ff */
[----:B------:R-:W-:Y:S02]  /*0480*/  @P5 IADD3 R2, PT, PT, R2, 0x1, RZ ;  /* 0x0000000102025810 */ /* 0x000fe40007ffe0ff */
[----:B------:R-:W-:Y:S02]  /*0490*/  @P0 IADD3 R3, PT, PT, R3, -UR10, RZ ;  /* 0x8000000a03030c10 */ /* 0x000fe4000fffe0ff */
[----:B------:R-:W-:Y:S02]  /*04a0*/  ISETP.GE.U32.AND P1, PT, R5, UR5, PT ;  /* 0x0000000505007c0c */ /* 0x000fe4000bf26070 */
[----:B------:R-:W-:Y:S02]  /*04b0*/  ISETP.GE.U32.AND P2, PT, R3, UR10, PT ;  /* 0x0000000a03007c0c */ /* 0x000fe4000bf46070 */
[----:B------:R-:W-:-:S02]  /*04c0*/  LOP3.LUT R5, R7, 0x7, RZ, 0xc0, !PT ;  /* 0x0000000707057812 */ /* 0x000fc400078ec0ff */
[----:B------:R-:W-:Y:S02]  /*04d0*/  ISETP.GE.U32.AND P0, PT, R6, 0x7, PT ;  /* 0x000000070600780c */ /* 0x000fe40003f06070 */
[----:B------:R-:W-:Y:S02]  /*04e0*/  IADD3 R8, PT, PT, R5, -0x1, RZ ;  /* 0xffffffff05087810 */ /* 0x000fe40007ffe0ff */
[----:B------:R-:W-:Y:S02]  /*04f0*/  LOP3.LUT R6, R7, 0xfffffff0, RZ, 0xc0, !PT ;  /* 0xfffffff007067812 */ /* 0x000fe400078ec0ff */
[----:B------:R-:W-:Y:S02]  /*0500*/  ISETP.GE.U32.AND P5, PT, R8, 0x3, PT ;  /* 0x000000030800780c */ /* 0x000fe40003fa6070 */
[----:B------:R-:W-:Y:S02]  /*0510*/  @P1 IADD3 R2, PT, PT, R2, 0x1, RZ ;  /* 0x0000000102021810 */ /* 0x000fe40007ffe0ff */
[----:B------:R-:W-:-:S02]  /*0520*/  @P2 IADD3 R3, PT, PT, R3, -UR10, RZ ;  /* 0x8000000a03032c10 */ /* 0x000fc4000fffe0ff */
[----:B------:R-:W-:Y:S02]  /*0530*/  LOP3.LUT R7, R7, 0x3, RZ, 0xc0, !PT ;  /* 0x0000000307077812 */ /* 0x000fe400078ec0ff */
[----:B------:R-:W-:Y:S02]  /*0540*/  IADD3 R8, PT, PT, -R6, RZ, RZ ;  /* 0x000000ff06087210 */ /* 0x000fe40007ffe1ff */
[----:B------:R-:W-:Y:S02]  /*0550*/  @!P3 LOP3.LUT R2, RZ, UR5, RZ, 0x33, !PT ;  /* 0x00000005ff02bc12 */ /* 0x000fe4000f8e33ff */
[----:B------:R-:W-:-:S07]  /*0560*/  @!P4 LOP3.LUT R3, RZ, UR10, RZ, 0x33, !PT ;  /* 0x0000000aff03cc12 */ /* 0x000fce000f8e33ff */
.L_x_7:
[----:B------:R-:W0:Y:S08]  /*0570*/  LDC.64 R10, c[0x0][0x3b0] ;  /* 0x0000ec00ff0a7b82 */ /* 0x000e300000000a00 */
[----:B------:R-:W1:Y:S01]  /*0580*/  LDC R20, c[0x0][0x3a0] ;  /* 0x0000e800ff147b82 */ /* 0x000e620000000800 */
[----:B0-----:R-:W-:Y:S01]  /*0590*/  ISETP.GE.U32.AND P2, PT, R10, 0x10, PT ;  /* 0x000000100a00780c */ /* 0x001fe20003f46070 */
[----:B------:R-:W-:-:S02]  /*05a0*/  IMAD R9, R2, R11, UR4 ;  /* 0x0000000402097e24 */ /* 0x000fc4000f8e020b */
[----:B-1----:R-:W-:Y:S01]  /*05b0*/  IMAD R20, R3, R20, UR4 ;  /* 0x0000000403147e24 */ /* 0x002fe2000f8e0214 */
[----:B------:R-:W-:-:S06]  /*05c0*/  UIADD3 UR4, UPT, UPT, UR4, 0x1, URZ ;  /* 0x0000000104047890 */ /* 0x000fcc000fffe0ff */
[----:B------:R-:W-:Y:S02]  /*05d0*/  ISETP.NE.AND P1, PT, R11, UR4, PT ;  /* 0x000000040b007c0c */ /* 0x000fe4000bf25270 */
[----:B------:R-:W-:Y:S01]  /*05e0*/  MOV R11, RZ ;  /* 0x000000ff000b7202 */ /* 0x000fe20000000f00 */
[----:B------:R-:W-:Y:S10]  /*05f0*/  @!P2 BRA `(.L_x_2) ;  /* 0x0000000400e8a947 */ /* 0x000ff40003800000 */
[----:B------:R-:W-:Y:S01]  /*0600*/  MOV R11, R8 ;  /* 0x00000008000b7202 */ /* 0x000fe20000000f00 */
[----:B------:R-:W-:-:S06]  /*0610*/  UMOV UR5, URZ ;  /* 0x000000ff00057c82 */ /* 0x000fcc0008000000 */
.L_x_3:
[----:B------:R-:W0:Y:S01]  /*0620*/  LDC R21, c[0x0][0x39c] ;  /* 0x0000e700ff157b82 */ /* 0x000e220000000800 */
[----:B------:R-:W-:-:S07]  /*0630*/  IMAD R27, R9, R10, UR5 ;  /* 0x00000005091b7e24 */ /* 0x000fce000f8e020a */
[----:B------:R-:W1:Y:S08]  /*0640*/  LDC.64 R14, c[0x0][0x380] ;  /* 0x0000e000ff0e7b82 */ /* 0x000e700000000a00 */
[----:B------:R-:W2:Y:S01]  /*0650*/  LDC.64 R12, c[0x0][0x388] ;  /* 0x0000e200ff0c7b82 */ /* 0x000ea20000000a00 */
[----:B0-----:R-:W-:-:S05]  /*0660*/  IMAD R21, R20, R21, UR5 ;  /* 0x0000000514157e24 */ /* 0x001fca000f8e0215 */
[----:B------:R-:W-:Y:S02]  /*0670*/  IADD3 R19, PT, PT, R21, 0x1, RZ ;  /* 0x0000000115137810 */ /* 0x000fe40007ffe0ff */
[----:B------:R-:W-:Y:S01]  /*0680*/  IADD3 R25, PT, PT, R27, 0x1, RZ ;  /* 0x000000011b197810 */ /* 0x000fe20007ffe0ff */
[C---:B-1----:R-:W-:Y:S01]  /*0690*/  IMAD.WIDE.U32 R22, R21.reuse, 0x4, R14 ;  /* 0x0000000415167825 */ /* 0x042fe200078e000e */
[----:B------:R-:W-:-:S03]  /*06a0*/  IADD3 R17, PT, PT, R21, 0x2, RZ ;  /* 0x0000000215117810 */ /* 0x000fc60007ffe0ff */
[----:B------:R-:W-:Y:S01]  /*06b0*/  IMAD.WIDE.U32 R18, R19, 0x4, R14 ;  /* 0x0000000413127825 */ /* 0x000fe200078e000e */
[----:B------:R0:W3:Y:S04]  /*06c0*/  LDG.E R29, desc[UR8][R22.64] ;  /* 0x00000008161d7981 */ /* 0x0000e8000c1e1900 */
[----:B------:R1:W4:Y:S01]  /*06d0*/  LDG.E R28, desc[UR8][R18.64] ;  /* 0x00000008121c7981 */ /* 0x000322000c1e1900 */
[----:B--2---:R-:W-:-:S04]  /*06e0*/  IMAD.WIDE.U32 R24, R25, 0x4, R12 ;  /* 0x0000000419187825 */ /* 0x004fc800078e000c */
[----:B------:R-:W-:Y:S01]  /*06f0*/  IMAD.WIDE.U32 R16, R17, 0x4, R14 ;  /* 0x0000000411107825 */ /* 0x000fe200078e000e */
[C---:B0-----:R-:W-:Y:S01]  /*0700*/  IADD3 R23, PT, PT, R27.reuse, 0x2, RZ ;  /* 0x000000021b177810 */ /* 0x041fe20007ffe0ff */
[----:B------:R-:W4:Y:S02]  /*0710*/  LDG.E R25, desc[UR8][R24.64] ;  /* 0x0000000818197981 */ /* 0x000f24000c1e1900 */
[--C-:B-1----:R-:W-:Y:S02]  /*0720*/  IMAD.WIDE.U32 R18, R27, 0x4, R12.reuse ;  /* 0x000000041b127825 */ /* 0x102fe400078e000c */
[----:B------:R0:W2:Y:S04]  /*0730*/  LDG.E R16, desc[UR8][R16.64] ;  /* 0x0000000810107981 */ /* 0x0000a8000c1e1900 */
[----:B------:R1:W3:Y:S01]  /*0740*/  LDG.E R18, desc[UR8][R18.64] ;  /* 0x0000000812127981 */ /* 0x0002e2000c1e1900 */
[----:B------:R-:W-:-:S06]  /*0750*/  IMAD.WIDE.U32 R22, R23, 0x4, R12 ;  /* 0x0000000417167825 */ /* 0x000fcc00078e000c */
[----:B------:R-:W2:Y:S01]  /*0760*/  LDG.E R23, desc[UR8][R22.64] ;  /* 0x0000000816177981 */ /* 0x000ea2000c1e1900 */
[C---:B0-----:R-:W-:Y:S02]  /*0770*/  IADD3 R17, PT, PT, R21.reuse, 0x3, RZ ;  /* 0x0000000315117810 */ /* 0x041fe40007ffe0ff */
[----:B-1----:R-:W-:Y:S01]  /*0780*/  IADD3 R19, PT, PT, R21, 0x4, RZ ;  /* 0x0000000415137810 */ /* 0x002fe20007ffe0ff */
[----:B---3--:R-:W-:-:S04]  /*0790*/  FFMA R29, R29, R18, R26 ;  /* 0x000000121d1d7223 */ /* 0x008fc8000000001a */
[----:B----4-:R-:W-:Y:S01]  /*07a0*/  FFMA R26, R28, R25, R29 ;  /* 0x000000191c1a7223 */ /* 0x010fe2000000001d */
[----:B------:R-:W-:Y:S01]  /*07b0*/  IADD3 R25, PT, PT, R27, 0x3, RZ ;  /* 0x000000031b197810 */ /* 0x000fe20007ffe0ff */
[----:B------:R-:W-:-:S04]  /*07c0*/  IMAD.WIDE.U32 R28, R17, 0x4, R14 ;  /* 0x00000004111c7825 */ /* 0x000fc800078e000e */
[----:B--2---:R-:W-:Y:S01]  /*07d0*/  FFMA R26, R16, R23, R26 ;  /* 0x00000017101a7223 */ /* 0x004fe2000000001a */
[----:B------:R-:W-:Y:S01]  /*07e0*/  IMAD.WIDE.U32 R16, R19, 0x4, R14 ;  /* 0x0000000413107825 */ /* 0x000fe200078e000e */
[----:B------:R-:W2:Y:S03]  /*07f0*/  LDG.E R29, desc[UR8][R28.64] ;  /* 0x000000081c1d7981 */ /* 0x000ea6000c1e1900 */
[----:B------:R-:W-:Y:S01]  /*0800*/  IMAD.WIDE.U32 R22, R25, 0x4, R12 ;  /* 0x0000000419167825 */ /* 0x000fe200078e000c */
[----:B------:R-:W-:Y:S02]  /*0810*/  IADD3 R25, PT, PT, R27, 0x4, RZ ;  /* 0x000000041b197810 */ /* 0x000fe40007ffe0ff */
[----:B------:R-:W-:-:S03]  /*0820*/  IADD3 R19, PT, PT, R21, 0x5, RZ ;  /* 0x0000000515137810 */ /* 0x000fc60007ffe0ff */
[----:B------:R-:W2:Y:S04]  /*0830*/  LDG.E R22, desc[UR8][R22.64] ;  /* 0x0000000816167981 */ /* 0x000ea8000c1e1900 */
[----:B------:R0:W3:Y:S01]  /*0840*/  LDG.E R28, desc[UR8][R16.64] ;  /* 0x00000008101c7981 */ /* 0x0000e2000c1e1900 */
[----:B------:R-:W-:-:S06]  /*0850*/  IMAD.WIDE.U32 R18, R19, 0x4, R14 ;  /* 0x0000000413127825 */ /* 0x000fcc00078e000e */
[----:B------:R1:W4:Y:S01]  /*0860*/  LDG.E R18, desc[UR8][R18.64] ;  /* 0x0000000812127981 */ /* 0x000322000c1e1900 */
[----:B0-----:R-:W-:Y:S01]  /*0870*/  IMAD.WIDE.U32 R16, R25, 0x4, R12 ;  /* 0x0000000419107825 */ /* 0x001fe200078e000c */
[----:B------:R-:W-:-:S05]  /*0880*/  IADD3 R25, PT, PT, R27, 0x5, RZ ;  /* 0x000000051b197810 */ /* 0x000fca0007ffe0ff */
[----:B------:R-:W-:Y:S01]  /*0890*/  IMAD.WIDE.U32 R24, R25, 0x4, R12 ;  /* 0x0000000419187825 */ /* 0x000fe200078e000c */
[----:B------:R-:W3:Y:S05]  /*08a0*/  LDG.E R17, desc[UR8][R16.64] ;  /* 0x0000000810117981 */ /* 0x000eea000c1e1900 */
[----:B------:R-:W4:Y:S01]  /*08b0*/  LDG.E R25, desc[UR8][R24.64] ;  /* 0x0000000818197981 */ /* 0x000f22000c1e1900 */
[----:B-1----:R-:W-:Y:S02]  /*08c0*/  IADD3 R19, PT, PT, R21, 0x6, RZ ;  /* 0x0000000615137810 */ /* 0x002fe40007ffe0ff */
[----:B------:R-:W-:Y:S01]  /*08d0*/  IADD3 R23, PT, PT, R27, 0x6, RZ ;  /* 0x000000061b177810 */ /* 0x000fe20007ffe0ff */
[----:B--2---:R-:W-:Y:S01]  /*08e0*/  FFMA R29, R29, R22, R26 ;  /* 0x000000161d1d7223 */ /* 0x004fe2000000001a */
[----:B------:R-:W-:-:S03]  /*08f0*/  IADD3 R22, PT, PT, R21, 0x8, RZ ;  /* 0x0000000815167810 */ /* 0x000fc60007ffe0ff */
[----:B---3--:R-:W-:Y:S01]  /*0900*/  FFMA R26, R28, R17, R29 ;  /* 0x000000111c1a7223 */ /* 0x008fe2000000001d */
[----:B------:R-:W-:Y:S01]  /*0910*/  IADD3 R17, PT, PT, R21, 0x7, RZ ;  /* 0x0000000715117810 */ /* 0x000fe20007ffe0ff */
[----:B------:R-:W-:-:S04]  /*0920*/  IMAD.WIDE.U32 R28, R19, 0x4, R14 ;  /* 0x00000004131c7825 */ /* 0x000fc800078e000e */
[----:B----4-:R-:W-:Y:S01]  /*0930*/  FFMA R26, R18, R25, R26 ;  /* 0x00000019121a7223 */ /* 0x010fe2000000001a */
[--C-:B------:R-:W-:Y:S01]  /*0940*/  IMAD.WIDE.U32 R18, R17, 0x4, R14.reuse ;  /* 0x0000000411127825 */ /* 0x100fe200078e000e */
[----:B------:R-:W-:Y:S01]  /*0950*/  IADD3 R25, PT, PT, R27, 0x7, RZ ;  /* 0x000000071b197810 */ /* 0x000fe20007ffe0ff */
[----:B------:R-:W2:Y:S02]  /*0960*/  LDG.E R29, desc[UR8][R28.64] ;  /* 0x000000081c1d7981 */ /* 0x000ea4000c1e1900 */
[----:B------:R-:W-:Y:S02]  /*0970*/  IMAD.WIDE.U32 R16, R22, 0x4, R14 ;  /* 0x0000000416107825 */ /* 0x000fe400078e000e */
[----:B------:R-:W3:Y:S02]  /*0980*/  LDG.E R18, desc[UR8][R18.64] ;  /* 0x0000000812127981 */ /* 0x000ee4000c1e1900 */
[----:B------:R-:W-:-:S06]  /*0990*/  IMAD.WIDE.U32 R22, R23, 0x4, R12 ;  /* 0x0000000417167825 */ /* 0x000fcc00078e000c */
[----:B------:R-:W2:Y:S04]  /*09a0*/  LDG.E R22, desc[UR8][R22.64] ;  /* 0x0000000816167981 */ /* 0x000ea8000c1e1900 */
[----:B------:R0:W4:Y:S02]  /*09b0*/  LDG.E R19, desc[UR8][R16.64] ;  /* 0x0000000810137981 */ /* 0x000124000c1e1900 */
[----:B0-----:R-:W-:Y:S01]  /*09c0*/  IMAD.WIDE.U32 R16, R25, 0x4, R12 ;  /* 0x0000000419107825 */ /* 0x001fe200078e000c */
[----:B------:R-:W-:-:S05]  /*09d0*/  IADD3 R25, PT, PT, R27, 0x8, RZ ;  /* 0x000000081b197810 */ /* 0x000fca0007ffe0ff */
[----:B------:R-:W-:Y:S01]  /*09e0*/  IMAD.WIDE.U32 R24, R25, 0x4, R12 ;  /* 0x0000000419187825 */ /* 0x000fe200078e000c */
[----:B------:R-:W3:Y:S05]  /*09f0*/  LDG.E R17, desc[UR8][R16.64] ;  /* 0x0000000810117981 */ /* 0x000eea000c1e1900 */
[----:B------:R0:W4:Y:S01]  /*0a00*/  LDG.E R24, desc[UR8][R24.64] ;  /* 0x0000000818187981 */ /* 0x000122000c1e1900 */
[C---:B------:R-:W-:Y:S02]  /*0a10*/  IADD3 R23, PT, PT, R21.reuse, 0xa, RZ ;  /* 0x0000000a15177810 */ /* 0x040fe40007ffe0ff */
[----:B------:R-:W-:Y:S02]  /*0a20*/  IADD3 R28, PT, PT, R21, 0x9, RZ ;  /* 0x00000009151c7810 */ /* 0x000fe40007ffe0ff */
[----:B0-----:R-:W-:Y:S01]  /*0a30*/  IADD3 R25, PT, PT, R27, 0xa, RZ ;  /* 0x0000000a1b197810 */ /* 0x001fe20007ffe0ff */
[----:B--2---:R-:W-:Y:S01]  /*0a40*/  FFMA R29, R29, R22, R26 ;  /* 0x000000161d1d7223 */ /* 0x004fe2000000001a */
[----:B------:R-:W-:-:S03]  /*0a50*/  IADD3 R22, PT, PT, R21, 0xb, RZ ;  /* 0x0000000b15167810 */ /* 0x000fc60007ffe0ff */
[----:B---3--:R-:W-:Y:S02]  /*0a60*/  FFMA R18, R18, R17, R29 ;  /* 0x0000001112127223 */ /* 0x008fe4000000001d */
[----:B------:R-:W-:-:S04]  /*0a70*/  IMAD.WIDE.U32 R16, R22, 0x4, R14 ;  /* 0x0000000416107825 */ /* 0x000fc800078e000e */
[----:B----4-:R-:W-:Y:S01]  /*0a80*/  FFMA R26, R19, R24, R18 ;  /* 0x00000018131a7223 */ /* 0x010fe20000000012 */
[----:B------:R-:W-:Y:S01]  /*0a90*/  IMAD.WIDE.U32 R18, R23, 0x4, R14 ;  /* 0x0000000417127825 */ /* 0x000fe200078e000e */
[----:B------:R-:W-:-:S03]  /*0aa0*/  IADD3 R23, PT, PT, R27, 0x9, RZ ;  /* 0x000000091b177810 */ /* 0x000fc60007ffe0ff */
[----:B------:R-:W-:Y:S02]  /*0ab0*/  IMAD.WIDE.U32 R28, R28, 0x4, R14 ;  /* 0x000000041c1c7825 */ /* 0x000fe400078e000e */
[----:B------:R-:W2:Y:S02]  /*0ac0*/  LDG.E R18, desc[UR8][R18.64] ;  /* 0x0000000812127981 */ /* 0x000ea4000c1e1900 */
[--C-:B------:R-:W-:Y:S02]  /*0ad0*/  IMAD.WIDE.U32 R22, R23, 0x4, R12.reuse ;  /* 0x0000000417167825 */ /* 0x100fe400078e000c */
[----:B------:R-:W3:Y:S04]  /*0ae0*/  LDG.E R29, desc[UR8][R28.64] ;  /* 0x000000081c1d7981 */ /* 0x000ee8000c1e1900 */
[----:B------:R-:W3:Y:S04]  /*0af0*/  LDG.E R22, desc[UR8][R22.64] ;  /* 0x0000000816167981 */ /* 0x000ee8000c1e1900 */
[----:B------:R0:W4:Y:S02]  /*0b00*/  LDG.E R19, desc[UR8][R16.64] ;  /* 0x0000000810137981 */ /* 0x000124000c1e1900 */
[----:B0-----:R-:W-:Y:S01]  /*0b10*/  IMAD.WIDE.U32 R16, R25, 0x4, R12 ;  /* 0x0000000419107825 */ /* 0x001fe200078e000c */
[----:B------:R-:W-:-:S05]  /*0b20*/  IADD3 R25, PT, PT, R27, 0xb, RZ ;  /* 0x0000000b1b197810 */ /* 0x000fca0007ffe0ff */
[----:B------:R-:W-:Y:S01]  /*0b30*/  IMAD.WIDE.U32 R24, R25, 0x4, R12 ;  /* 0x0000000419187825 */ /* 0x000fe200078e000c */
[----:B------:R-:W2:Y:S05]  /*0b40*/  LDG.E R17, desc[UR8][R16.64] ;  /* 0x0000000810117981 */ /* 0x000eaa000c1e1900 */
[----:B------:R0:W4:Y:S01]  /*0b50*/  LDG.E R24, desc[UR8][R24.64] ;  /* 0x0000000818187981 */ /* 0x000122000c1e1900 */
[C---:B------:R-:W-:Y:S02]  /*0b60*/  IADD3 R23, PT, PT, R21.reuse, 0xd, RZ ;  /* 0x0000000d15177810 */ /* 0x040fe40007ffe0ff */
[----:B------:R-:W-:Y:S02]  /*0b70*/  IADD3 R28, PT, PT, R21, 0xc, RZ ;  /* 0x0000000c151c7810 */ /* 0x000fe40007ffe0ff */
[----:B0-----:R-:W-:Y:S01]  /*0b80*/  IADD3 R25, PT, PT, R27, 0xd, RZ ;  /* 0x0000000d1b197810 */ /* 0x001fe20007ffe0ff */
[----:B---3--:R-:W-:-:S04]  /*0b90*/  FFMA R29, R29, R22, R26 ;  /* 0x000000161d1d7223 */ /* 0x008fc8000000001a */
[----:B--2---:R-:W-:Y:S01]  /*0ba0*/  FFMA R18, R18, R17, R29 ;  /* 0x0000001112127223 */ /* 0x004fe2000000001d */
[----:B------:R-:W-:Y:S01]  /*0bb0*/  IMAD.WIDE.U32 R16, R23, 0x4, R14 ;  /* 0x0000000417107825 */ /* 0x000fe200078e000e */
[----:B------:R-:W-:-:S03]  /*0bc0*/  IADD3 R23, PT, PT, R27, 0xc, RZ ;  /* 0x0000000c1b177810 */ /* 0x000fc60007ffe0ff */
[----:B----4-:R-:W-:Y:S01]  /*0bd0*/  FFMA R26, R19, R24, R18 ;  /* 0x00000018131a7223 */ /* 0x010fe20000000012 */
[C---:B------:R-:W-:Y:S02]  /*0be0*/  IADD3 R19, PT, PT, R21.reuse, 0xe, RZ ;  /* 0x0000000e15137810 */ /* 0x040fe40007ffe0ff */
[----:B------:R-:W-:Y:S01]  /*0bf0*/  IADD3 R21, PT, PT, R21, 0xf, RZ ;  /* 0x0000000f15157810 */ /* 0x000fe20007ffe0ff */
[----:B------:R-:W-:-:S04]  /*0c00*/  IMAD.WIDE.U32 R28, R28, 0x4, R14 ;  /* 0x000000041c1c7825 */ /* 0x000fc800078e000e */
[----:B------:R-:W-:Y:S02]  /*0c10*/  IMAD.WIDE.U32 R18, R19, 0x4, R14 ;  /* 0x0000000413127825 */ /* 0x000fe400078e000e */
[----:B------:R-:W2:Y:S02]  /*0c20*/  LDG.E R29, desc[UR8][R28.64] ;  /* 0x000000081c1d7981 */ /* 0x000ea4000c1e1900 */
[----:B------:R-:W-:Y:S02]  /*0c30*/  IMAD.WIDE.U32 R22, R23, 0x4, R12 ;  /* 0x0000000417167825 */ /* 0x000fe400078e000c */
[----:B------:R-:W3:Y:S02]  /*0c40*/  LDG.E R18, desc[UR8][R18.64] ;  /* 0x0000000812127981 */ /* 0x000ee4000c1e1900 */
[----:B------:R-:W-:Y:S02]  /*0c50*/  IMAD.WIDE.U32 R14, R21, 0x4, R14 ;  /* 0x00000004150e7825 */ /* 0x000fe400078e000e */
[----:B------:R0:W4:Y:S02]  /*0c60*/  LDG.E R21, desc[UR8][R16.64] ;  /* 0x0000000810157981 */ /* 0x000124000c1e1900 */
[----:B------:R-:W-:-:S02]  /*0c70*/  IMAD.WIDE.U32 R24, R25, 0x4, R12 ;  /* 0x0000000419187825 */ /* 0x000fc400078e000c */
[----:B------:R-:W2:Y:S04]  /*0c80*/  LDG.E R22, desc[UR8][R22.64] ;  /* 0x0000000816167981 */ /* 0x000ea8000c1e1900 */
[----:B------:R-:W4:Y:S01]  /*0c90*/  LDG.E R24, desc[UR8][R24.64] ;  /* 0x0000000818187981 */ /* 0x000f22000c1e1900 */
[C---:B0-----:R-:W-:Y:S02]  /*0ca0*/  IADD3 R17, PT, PT, R27.reuse, 0xe, RZ ;  /* 0x0000000e1b117810 */ /* 0x041fe40007ffe0ff */
[----:B------:R-:W-:Y:S01]  /*0cb0*/  IADD3 R27, PT, PT, R27, 0xf, RZ ;  /* 0x0000000f1b1b7810 */ /* 0x000fe20007ffe0ff */
[----:B------:R-:W5:Y:S02]  /*0cc0*/  LDG.E R15, desc[UR8][R14.64] ;  /* 0x000000080e0f7981 */ /* 0x000f64000c1e1900 */
[----:B------:R-:W-:-:S04]  /*0cd0*/  IMAD.WIDE.U32 R16, R17, 0x4, R12 ;  /* 0x0000000411107825 */ /* 0x000fc800078e000c */
[----:B------:R-:W-:Y:S02]  /*0ce0*/  IMAD.WIDE.U32 R12, R27, 0x4, R12 ;  /* 0x000000041b0c7825 */ /* 0x000fe400078e000c */
[----:B------:R-:W3:Y:S04]  /*0cf0*/  LDG.E R16, desc[UR8][R16.64] ;  /* 0x0000000810107981 */ /* 0x000ee8000c1e1900 */
[----:B------:R-:W5:Y:S01]  /*0d00*/  LDG.E R12, desc[UR8][R12.64] ;  /* 0x000000080c0c7981 */ /* 0x000f62000c1e1900 */
[----:B------:R-:W-:-:S04]  /*0d10*/  IADD3 R11, PT, PT, R11, 0x10, RZ ;  /* 0x000000100b0b7810 */ /* 0x000fc80007ffe0ff */
[----:B------:R-:W-:Y:S01]  /*0d20*/  ISETP.NE.AND P2, PT, R11, RZ, PT ;  /* 0x000000ff0b00720c */ /* 0x000fe20003f45270 */
[----:B------:R-:W-:Y:S01]  /*0d30*/  UIADD3 UR5, UPT, UPT, UR5, 0x10, URZ ;  /* 0x0000001005057890 */ /* 0x000fe2000fffe0ff */
[----:B--2---:R-:W-:-:S04]  /*0d40*/  FFMA R26, R29, R22, R26 ;  /* 0x000000161d1a7223 */ /* 0x004fc8000000001a */
[----:B----4-:R-:W-:-:S04]  /*0d50*/  FFMA R21, R21, R24, R26 ;  /* 0x0000001815157223 */ /* 0x010fc8000000001a */
[----:B---3--:R-:W-:-:S04]  /*0d60*/  FFMA R18, R18, R16, R21 ;  /* 0x0000001012127223 */ /* 0x008fc80000000015 */
[----:B-----5:R-:W-:Y:S01]  /*0d70*/  FFMA R26, R15, R12, R18 ;  /* 0x0000000c0f1a7223 */ /* 0x020fe20000000012 */
[----:B------:R-:W-:Y:S06]  /*0d80*/  @P2 BRA `(.L_x_3) ;  /* 0xfffffff800242947 */ /* 0x000fec000383ffff */
[----:B------:R-:W-:-:S07]  /*0d90*/  MOV R11, R6 ;  /* 0x00000006000b7202 */ /* 0x000fce0000000f00 */
.L_x_2:
[----:B------:R-:W-:-:S13]  /*0da0*/  ISETP.NE.AND P2, PT, R4, RZ, PT ;  /* 0x000000ff0400720c */ /* 0x000fda0003f45270 */
[----:B------:R-:W-:Y:S05]  /*0db0*/  @!P2 BRA `(.L_x_4) ;  /* 0x0000000400f4a947 */ /* 0x000fea0003800000 */
[----:B------:R-:W-:Y:S01]  /*0dc0*/  ISETP.NE.AND P2, PT, R5, RZ, PT ;  /* 0x000000ff0500720c */ /* 0x000fe20003f45270 */
[----:B------:R-:W-:-:S12]  /*0dd0*/  @!P0 BRA `(.L_x_5) ;  /* 0x0000000000f08947 */ /* 0x000fd80003800000 */
[----:B------:R-:W0:Y:S01]  /*0de0*/  LDC.64 R12, c[0x0][0x388] ;  /* 0x0000e200ff0c7b82 */ /* 0x000e220000000a00 */
[----:B------:R-:W1:Y:S01]  /*0df0*/  LDCU UR5, c[0x0][0x39c] ;  /* 0x00007380ff0577ac */ /* 0x000e620008000800 */
[----:B------:R-:W-:-:S06]  /*0e00*/  IMAD R27, R9, R10, R11 ;  /* 0x0000000a091b7224 */ /* 0x000fcc00078e020b */
[----:B------:R-:W2:Y:S01]  /*0e10*/  LDC.64 R14, c[0x0][0x380] ;  /* 0x0000e000ff0e7b82 */ /* 0x000ea20000000a00 */
[----:B-1----:R-:W-:Y:S02]  /*0e20*/  IMAD R21, R20, UR5, R11 ;  /* 0x0000000514157c24 */ /* 0x002fe4000f8e020b */
[----:B0-----:R-:W-:-:S06]  /*0e30*/  IMAD.WIDE.U32 R18, R27, 0x4, R12 ;  /* 0x000000041b127825 */ /* 0x001fcc00078e000c */
[----:B------:R-:W3:Y:S01]  /*0e40*/  LDG.E R18, desc[UR8][R18.64] ;  /* 0x0000000812127981 */ /* 0x000ee2000c1e1900 */
[----:B--2---:R-:W-:-:S06]  /*0e50*/  IMAD.WIDE.U32 R22, R21, 0x4, R14 ;  /* 0x0000000415167825 */ /* 0x004fcc00078e000e */
[----:B------:R-:W3:Y:S01]  /*0e60*/  LDG.E R23, desc[UR8][R22.64] ;  /* 0x0000000816177981 */ /* 0x000ee2000c1e1900 */
[----:B------:R-:W-:Y:S02]  /*0e70*/  IADD3 R29, PT, PT, R21, 0x1, RZ ;  /* 0x00000001151d7810 */ /* 0x000fe40007ffe0ff */
[----:B------:R-:W-:Y:S02]  /*0e80*/  IADD3 R25, PT, PT, R27, 0x1, RZ ;  /* 0x000000011b197810 */ /* 0x000fe40007ffe0ff */
[----:B------:R-:W-:Y:S01]  /*0e90*/  IADD3 R17, PT, PT, R21, 0x2, RZ ;  /* 0x0000000215117810 */ /* 0x000fe20007ffe0ff */
[----:B------:R-:W-:Y:S01]  /*0ea0*/  IMAD.WIDE.U32 R28, R29, 0x4, R14 ;  /* 0x000000041d1c7825 */ /* 0x000fe200078e000e */
[----:B------:R-:W-:-:S03]  /*0eb0*/  IADD3 R24, PT, PT, R21, 0x3, RZ ;  /* 0x0000000315187810 */ /* 0x000fc60007ffe0ff */
[--C-:B------:R-:W-:Y:S02]  /*0ec0*/  IMAD.WIDE.U32 R16, R17, 0x4, R14.reuse ;  /* 0x0000000411107825 */ /* 0x100fe400078e000e */
[----:B------:R-:W2:Y:S04]  /*0ed0*/  LDG.E R29, desc[UR8][R28.64] ;  /* 0x000000081c1d7981 */ /* 0x000ea8000c1e1900 */
[----:B------:R0:W4:Y:S02]  /*0ee0*/  LDG.E R28, desc[UR8][R16.64] ;  /* 0x00000008101c7981 */ /* 0x000124000c1e1900 */
[----:B0-----:R-:W-:-:S06]  /*0ef0*/  IMAD.WIDE.U32 R16, R24, 0x4, R14 ;  /* 0x0000000418107825 */ /* 0x001fcc00078e000e */
[----:B------:R0:W5:Y:S01]  /*0f00*/  LDG.E R16, desc[UR8][R16.64] ;  /* 0x0000000810107981 */ /* 0x000162000c1e1900 */
[----:B---3--:R-:W-:Y:S01]  /*0f10*/  FFMA R26, R23, R18, R26 ;  /* 0x00000012171a7223 */ /* 0x008fe2000000001a */
[----:B------:R-:W-:Y:S01]  /*0f20*/  IADD3 R23, PT, PT, R27, 0x2, RZ ;  /* 0x000000021b177810 */ /* 0x000fe20007ffe0ff */
[----:B------:R-:W-:Y:S01]  /*0f30*/  IMAD.WIDE.U32 R18, R25, 0x4, R12 ;  /* 0x0000000419127825 */ /* 0x000fe200078e000c */
[----:B------:R-:W-:-:S03]  /*0f40*/  IADD3 R25, PT, PT, R27, 0x3, RZ ;  /* 0x000000031b197810 */ /* 0x000fc60007ffe0ff */
[--C-:B------:R-:W-:Y:S02]  /*0f50*/  IMAD.WIDE.U32 R22, R23, 0x4, R12.reuse ;  /* 0x0000000417167825 */ /* 0x100fe400078e000c */
[----:B------:R1:W2:Y:S02]  /*0f60*/  LDG.E R18, desc[UR8][R18.64] ;  /* 0x0000000812127981 */ /* 0x0002a4000c1e1900 */
[----:B------:R-:W-:Y:S02]  /*0f70*/  IMAD.WIDE.U32 R24, R25, 0x4, R12 ;  /* 0x0000000419187825 */ /* 0x000fe400078e000c */
[----:B------:R3:W4:Y:S04]  /*0f80*/  LDG.E R22, desc[UR8][R22.64] ;  /* 0x0000000816167981 */ /* 0x000728000c1e1900 */
[----:B------:R-:W5:Y:S01]  /*0f90*/  LDG.E R25, desc[UR8][R24.64] ;  /* 0x0000000818197981 */ /* 0x000f62000c1e1900 */
[----:B0-----:R-:W-:-:S02]  /*0fa0*/  IADD3 R17, PT, PT, R21, 0x6, RZ ;  /* 0x0000000615117810 */ /* 0x001fc40007ffe0ff */
[----:B-1----:R-:W-:Y:S02]  /*0fb0*/  IADD3 R19, PT, PT, R21, 0x5, RZ ;  /* 0x0000000515137810 */ /* 0x002fe40007ffe0ff */
[----:B---3--:R-:W-:Y:S01]  /*0fc0*/  IADD3 R23, PT, PT, R27, 0x4, RZ ;  /* 0x000000041b177810 */ /* 0x008fe20007ffe0ff */
[----:B--2---:R-:W-:Y:S01]  /*0fd0*/  FFMA R29, R29, R18, R26 ;  /* 0x000000121d1d7223 */ /* 0x004fe2000000001a */
[----:B------:R-:W-:-:S03]  /*0fe0*/  IADD3 R26, PT, PT, R21, 0x7, RZ ;  /* 0x00000007151a7810 */ /* 0x000fc60007ffe0ff */
[----:B----4-:R-:W-:Y:S01]  /*0ff0*/  FFMA R29, R28, R22, R29 ;  /* 0x000000161c1d7223 */ /* 0x010fe2000000001d */
[----:B------:R-:W-:-:S03]  /*1000*/  IADD3 R28, PT, PT, R21, 0x4, RZ ;  /* 0x00000004151c7810 */ /* 0x000fc60007ffe0ff */
[----:B-----5:R-:W-:Y:S01]  /*1010*/  FFMA R21, R16, R25, R29 ;  /* 0x0000001910157223 */ /* 0x020fe2000000001d */
[----:B------:R-:W-:Y:S01]  /*1020*/  IMAD.WIDE.U32 R16, R17, 0x4, R14 ;  /* 0x0000000411107825 */ /* 0x000fe200078e000e */
[----:B------:R-:W-:-:S03]  /*1030*/  IADD3 R25, PT, PT, R27, 0x5, RZ ;  /* 0x000000051b197810 */ /* 0x000fc60007ffe0ff */
[----:B------:R-:W-:-:S04]  /*1040*/  IMAD.WIDE.U32 R28, R28, 0x4, R14 ;  /* 0x000000041c1c7825 */ /* 0x000fc800078e000e */
[----:B------:R-:W-:Y:S02]  /*1050*/  IMAD.WIDE.U32 R22, R23, 0x4, R12 ;  /* 0x0000000417167825 */ /* 0x000fe400078e000c */
[----:B------:R-:W2:Y:S02]  /*1060*/  LDG.E R28, desc[UR8][R28.64] ;  /* 0x000000081c1c7981 */ /* 0x000ea4000c1e1900 */
[--C-:B------:R-:W-:Y:S02]  /*1070*/  IMAD.WIDE.U32 R18, R19, 0x4, R14.reuse ;  /* 0x0000000413127825 */ /* 0x100fe400078e000e */
[----:B------:R-:W2:Y:S02]  /*1080*/  LDG.E R22, desc[UR8][R22.64] ;  /* 0x0000000816167981 */ /* 0x000ea4000c1e1900 */
[----:B------:R-:W-:Y:S02]  /*1090*/  IMAD.WIDE.U32 R14, R26, 0x4, R14 ;  /* 0x000000041a0e7825 */ /* 0x000fe400078e000e */
[----:B------:R0:W3:Y:S02]  /*10a0*/  LDG.E R26, desc[UR8][R16.64] ;  /* 0x00000008101a7981 */ /* 0x0000e4000c1e1900 */
[----:B------:R-:W-:-:S02]  /*10b0*/  IMAD.WIDE.U32 R24, R25, 0x4, R12 ;  /* 0x0000000419187825 */ /* 0x000fc400078e000c */
[----:B------:R-:W4:Y:S04]  /*10c0*/  LDG.E R18, desc[UR8][R18.64] ;  /* 0x0000000812127981 */ /* 0x000f28000c1e1900 */
[----:B------:R-:W4:Y:S01]  /*10d0*/  LDG.E R25, desc[UR8][R24.64] ;  /* 0x0000000818197981 */ /* 0x000f22000c1e1900 */
[C---:B0-----:R-:W-:Y:S02]  /*10e0*/  IADD3 R17, PT, PT, R27.reuse, 0x6, RZ ;  /* 0x000000061b117810 */ /* 0x041fe40007ffe0ff */
[----:B------:R-:W-:Y:S01]  /*10f0*/  IADD3 R27, PT, PT, R27, 0x7, RZ ;  /* 0x000000071b1b7810 */ /* 0x000fe20007ffe0ff */
[----:B------:R-:W5:Y:S02]  /*1100*/  LDG.E R15, desc[UR8][R14.64] ;  /* 0x000000080e0f7981 */ /* 0x000f64000c1e1900 */
[----:B------:R-:W-:-:S04]  /*1110*/  IMAD.WIDE.U32 R16, R17, 0x4, R12 ;  /* 0x0000000411107825 */ /* 0x000fc800078e000c */
[----:B------:R-:W-:Y:S01]  /*1120*/  IMAD.WIDE.U32 R12, R27, 0x4, R12 ;  /* 0x000000041b0c7825 */ /* 0x000fe200078e000c */
[----:B------:R-:W3:Y:S05]  /*1130*/  LDG.E R19, desc[UR8][R16.64] ;  /* 0x0000000810137981 */ /* 0x000eea000c1e1900 */
[----:B------:R-:W5:Y:S01]  /*1140*/  LDG.E R12, desc[UR8][R12.64] ;  /* 0x000000080c0c7981 */ /* 0x000f62000c1e1900 */
[----:B------:R-:W-:Y:S01]  /*1150*/  IADD3 R11, PT, PT, R11, 0x8, RZ ;  /* 0x000000080b0b7810 */ /* 0x000fe20007ffe0ff */
[----:B--2---:R-:W-:-:S04]  /*1160*/  FFMA R21, R28, R22, R21 ;  /* 0x000000161c157223 */ /* 0x004fc80000000015 */
[----:B----4-:R-:W-:-:S04]  /*1170*/  FFMA R21, R18, R25, R21 ;  /* 0x0000001912157223 */ /* 0x010fc80000000015 */
[----:B---3--:R-:W-:-:S04]  /*1180*/  FFMA R26, R26, R19, R21 ;  /* 0x000000131a1a7223 */ /* 0x008fc80000000015 */
[----:B-----5:R-:W-:-:S07]  /*1190*/  FFMA R26, R15, R12, R26 ;  /* 0x0000000c0f1a7223 */ /* 0x020fce000000001a */
.L_x_5:
[----:B------:R-:W-:Y:S05]  /*11a0*/  @!P2 BRA `(.L_x_4) ;  /* 0x0000000000f8a947 */ /* 0x000fea0003800000 */
[----:B------:R-:W-:Y:S01]  /*11b0*/  ISETP.NE.AND P2, PT, R7, RZ, PT ;  /* 0x000000ff0700720c */ /* 0x000fe20003f45270 */
[----:B------:R-:W-:-:S12]  /*11c0*/  @!P5 BRA `(.L_x_6) ;  /* 0x000000000080d947 */ /* 0x000fd80003800000 */
[----:B------:R-:W0:Y:S01]  /*11d0*/  LDCU UR5, c[0x0][0x39c] ;  /* 0x00007380ff0577ac */ /* 0x000e220008000800 */
[----:B------:R-:W1:Y:S08]  /*11e0*/  LDC.64 R12, c[0x0][0x380] ;  /* 0x0000e000ff0c7b82 */ /* 0x000e700000000a00 */
[----:B------:R-:W2:Y:S01]  /*11f0*/  LDC.64 R18, c[0x0][0x388] ;  /* 0x0000e200ff127b82 */ /* 0x000ea20000000a00 */
[----:B------:R-:W-:-:S02]  /*1200*/  IMAD R25, R9, R10, R11 ;  /* 0x0000000a09197224 */ /* 0x000fc400078e020b */
[----:B0-----:R-:W-:-:S05]  /*1210*/  IMAD R17, R20, UR5, R11 ;  /* 0x0000000514117c24 */ /* 0x001fca000f8e020b */
[C---:B------:R-:W-:Y:S01]  /*1220*/  IADD3 R21, PT, PT, R17.reuse, 0x1, RZ ;  /* 0x0000000111157810 */ /* 0x040fe20007ffe0ff */
[C-C-:B-1----:R-:W-:Y:S01]  /*1230*/  IMAD.WIDE.U32 R14, R17.reuse, 0x4, R12.reuse ;  /* 0x00000004110e7825 */ /* 0x142fe200078e000c */
[C---:B------:R-:W-:Y:S02]  /*1240*/  IADD3 R23, PT, PT, R17.reuse, 0x2, RZ ;  /* 0x0000000211177810 */ /* 0x040fe40007ffe0ff */
[----:B------:R-:W-:Y:S01]  /*1250*/  IADD3 R27, PT, PT, R17, 0x3, RZ ;  /* 0x00000003111b7810 */ /* 0x000fe20007ffe0ff */
[----:B------:R-:W-:Y:S01]  /*1260*/  IMAD.WIDE.U32 R16, R21, 0x4, R12 ;  /* 0x0000000415107825 */ /* 0x000fe200078e000c */
[C---:B------:R-:W-:Y:S01]  /*1270*/  IADD3 R29, PT, PT, R25.reuse, 0x1, RZ ;  /* 0x00000001191d7810 */ /* 0x040fe20007ffe0ff */
[----:B------:R0:W3:Y:S01]  /*1280*/  LDG.E R21, desc[UR8][R14.64] ;  /* 0x000000080e157981 */ /* 0x0000e2000c1e1900 */
[----:B------:R-:W-:-:S03]  /*1290*/  IADD3 R24, PT, PT, R25, 0x2, RZ ;  /* 0x0000000219187810 */ /* 0x000fc60007ffe0ff */
[----:B--2---:R-:W-:Y:S01]  /*12a0*/  IMAD.WIDE.U32 R28, R29, 0x4, R18 ;  /* 0x000000041d1c7825 */ /* 0x004fe200078e0012 */
[----:B------:R-:W2:Y:S03]  /*12b0*/  LDG.E R16, desc[UR8][R16.64] ;  /* 0x0000000810107981 */ /* 0x000ea6000c1e1900 */
[----:B0-----:R-:W-:Y:S02]  /*12c0*/  IMAD.WIDE.U32 R14, R23, 0x4, R12 ;  /* 0x00000004170e7825 */ /* 0x001fe400078e000c */
[----:B------:R-:W2:Y:S02]  /*12d0*/  LDG.E R29, desc[UR8][R28.64] ;  /* 0x000000081c1d7981 */ /* 0x000ea4000c1e1900 */
[----:B------:R-:W-:-:S04]  /*12e0*/  IMAD.WIDE.U32 R22, R25, 0x4, R18 ;  /* 0x0000000419167825 */ /* 0x000fc800078e0012 */
[----:B------:R-:W-:Y:S02]  /*12f0*/  IMAD.WIDE.U32 R12, R27, 0x4, R12 ;  /* 0x000000041b0c7825 */ /* 0x000fe400078e000c */
[----:B------:R0:W4:Y:S04]  /*1300*/  LDG.E R27, desc[UR8][R14.64] ;  /* 0x000000080e1b7981 */ /* 0x000128000c1e1900 */
[----:B------:R-:W3:Y:S04]  /*1310*/  LDG.E R22, desc[UR8][R22.64] ;  /* 0x0000000816167981 */ /* 0x000ee8000c1e1900 */
[----:B------:R-:W5:Y:S01]  /*1320*/  LDG.E R13, desc[UR8][R12.64] ;  /* 0x000000080c0d7981 */ /* 0x000f62000c1e1900 */
[----:B0-----:R-:W-:Y:S01]  /*1330*/  IADD3 R15, PT, PT, R25, 0x3, RZ ;  /* 0x00000003190f7810 */ /* 0x001fe20007ffe0ff */
[----:B------:R-:W-:-:S04]  /*1340*/  IMAD.WIDE.U32 R24, R24, 0x4, R18 ;  /* 0x0000000418187825 */ /* 0x000fc800078e0012 */
[----:B------:R-:W-:Y:S02]  /*1350*/  IMAD.WIDE.U32 R18, R15, 0x4, R18 ;  /* 0x000000040f127825 */ /* 0x000fe400078e0012 */
[----:B------:R-:W4:Y:S04]  /*1360*/  LDG.E R24, desc[UR8][R24.64] ;  /* 0x0000000818187981 */ /* 0x000f28000c1e1900 */
[----:B------:R-:W5:Y:S01]  /*1370*/  LDG.E R18, desc[UR8][R18.64] ;  /* 0x0000000812127981 */ /* 0x000f62000c1e1900 */
[----:B------:R-:W-:Y:S01]  /*1380*/  IADD3 R11, PT, PT, R11, 0x4, RZ ;  /* 0x000000040b0b7810 */ /* 0x000fe20007ffe0ff */
[----:B---3--:R-:W-:-:S04]  /*1390*/  FFMA R21, R21, R22, R26 ;  /* 0x0000001615157223 */ /* 0x008fc8000000001a */
[----:B--2---:R-:W-:-:S04]  /*13a0*/  FFMA R16, R16, R29, R21 ;  /* 0x0000001d10107223 */ /* 0x004fc80000000015 */
[----:B----4-:R-:W-:-:S04]  /*13b0*/  FFMA R16, R27, R24, R16 ;  /* 0x000000181b107223 */ /* 0x010fc80000000010 */
[----:B-----5:R-:W-:-:S07]  /*13c0*/  FFMA R26, R13, R18, R16 ;  /* 0x000000120d1a7223 */ /* 0x020fce0000000010 */
.L_x_6:
[----:B------:R-:W-:Y:S05]  /*13d0*/  @!P2 BRA `(.L_x_4) ;  /* 0x00000000006ca947 */ /* 0x000fea0003800000 */
        /* <DEDUP_REMOVED lines=9> */
[----:B------:R-:W-:Y:S01]  /*1470*/  ISETP.NE.AND P2, PT, R7, 0x1, PT ;  /* 0x000000010700780c */ /* 0x000fe20003f45270 */
[----:B---3--:R-:W-:-:S12]  /*1480*/  FFMA R26, R11, R16, R26 ;  /* 0x000000100b1a7223 */ /* 0x008fd8000000001a */
[----:B------:R-:W-:Y:S05]  /*1490*/  @!P2 BRA `(.L_x_4) ;  /* 0x00000000003ca947 */ /* 0x000fea0003800000 */
[----:B------:R-:W-:Y:S02]  /*14a0*/  ISETP.NE.AND P2, PT, R7, 0x2, PT ;  /* 0x000000020700780c */ /* 0x000fe40003f45270 */
[----:B------:R-:W-:Y:S02]  /*14b0*/  IADD3 R17, PT, PT, R9, 0x1, RZ ;  /* 0x0000000109117810 */ /* 0x000fe40007ffe0ff */
[----:B------:R-:W-:-:S03]  /*14c0*/  IADD3 R11, PT, PT, R19, 0x1, RZ ;  /* 0x00000001130b7810 */ /* 0x000fc60007ffe0ff */
[----:B------:R-:W-:-:S04]  /*14d0*/  IMAD.WIDE.U32 R16, R17, 0x4, R14 ;  /* 0x0000000411107825 */ /* 0x000fc800078e000e */
[----:B------:R-:W-:Y:S02]  /*14e0*/  IMAD.WIDE.U32 R10, R11, 0x4, R12 ;  /* 0x000000040b0a7825 */ /* 0x000fe400078e000c */
[----:B------:R-:W-:Y:S01]  /*14f0*/  @P2 IADD3 R9, PT, PT, R9, 0x2, RZ ;  /* 0x0000000209092810 */ /* 0x000fe20007ffe0ff */
[----:B------:R-:W2:Y:S01]  /*1500*/  LDG.E R17, desc[UR8][R16.64] ;  /* 0x0000000810117981 */ /* 0x000ea2000c1e1900 */
[----:B------:R-:W-:-:S03]  /*1510*/  @P2 IADD3 R19, PT, PT, R19, 0x2, RZ ;  /* 0x0000000213132810 */ /* 0x000fc60007ffe0ff */
[----:B------:R-:W-:Y:S01]  /*1520*/  @P2 IMAD.WIDE.U32 R14, R9, 0x4, R14 ;  /* 0x00000004090e2825 */ /* 0x000fe200078e000e */
[----:B------:R-:W2:Y:S03]  /*1530*/  LDG.E R10, desc[UR8][R10.64] ;  /* 0x000000080a0a7981 */ /* 0x000ea6000c1e1900 */
[----:B------:R-:W-:Y:S02]  /*1540*/  @P2 IMAD.WIDE.U32 R12, R19, 0x4, R12 ;  /* 0x00000004130c2825 */ /* 0x000fe400078e000c */
[----:B------:R-:W3:Y:S04]  /*1550*/  @P2 LDG.E R15, desc[UR8][R14.64] ;  /* 0x000000080e0f2981 */ /* 0x000ee8000c1e1900 */
[----:B------:R-:W3:Y:S01]  /*1560*/  @P2 LDG.E R12, desc[UR8][R12.64] ;  /* 0x000000080c0c2981 */ /* 0x000ee2000c1e1900 */
[----:B--2---:R-:W-:-:S04]  /*1570*/  FFMA R26, R17, R10, R26 ;  /* 0x0000000a111a7223 */ /* 0x004fc8000000001a */
[----:B---3--:R-:W-:-:S07]  /*1580*/  @P2 FFMA R26, R15, R12, R26 ;  /* 0x0000000c0f1a2223 */ /* 0x008fce000000001a */
.L_x_4:
[----:B------:R-:W-:Y:S05]  /*1590*/  @P1 BRA `(.L_x_7) ;  /* 0xffffffec00f41947 */ /* 0x000fea000383ffff */
.L_x_1:
[----:B------:R-:W0:Y:S02]  /*15a0*/  LDC.64 R2, c[0x0][0x390] ;  /* 0x0000e400ff027b82 */ /* 0x000e240000000a00 */
[----:B0-----:R-:W-:-:S05]  /*15b0*/  IMAD.WIDE R2, R0, 0x4, R2 ;  /* 0x0000000400027825 */ /* 0x001fca00078e0202 */
[----:B------:R-:W2:Y:S02]  /*15c0*/  LDG.E R5, desc[UR8][R2.64] ;  /* 0x0000000802057981 */ /* 0x000ea4000c1e1900 */
[----:B--2---:R-:W-:-:S05]  /*15d0*/  FADD R5, R5, R26 ;  /* 0x0000001a05057221 */ /* 0x004fca0000000000 */
[----:B------:R-:W-:Y:S01]  /*15e0*/  STG.E desc[UR8][R2.64], R5 ;  /* 0x0000000502007986 */ /* 0x000fe2000c101908 */
[----:B------:R-:W-:Y:S05]  /*15f0*/  EXIT ;  /* 0x000000000000794d */ /* 0x000fea0003800000 */
.L_x_8:
        /* <DEDUP_REMOVED lines=16> */
.L_x_29:


//--------------------- .text.backward_input      --------------------------
	.section	.text.backward_input,"ax",@progbits
	.align	128
        .global         backward_input
        .type           backward_input,@function
        .size           backward_input,(.L_x_30 - backward_input)
        .other          backward_input,@"STO_CUDA_ENTRY STV_DEFAULT"
backward_input:
.text.backward_input:
[----:B------:R-:W-:Y:S01]  /*0000*/  LDC R1, c[0x0][0x37c] ;  /* 0x0000df00ff017b82 */ /* 0x000fe20000000800 */
[----:B------:R-:W0:Y:S07]  /*0010*/  S2R R3, SR_TID.X ;  /* 0x0000000000037919 */ /* 0x000e2e0000002100 */
[----:B------:R-:W0:Y:S01]  /*0020*/  S2UR UR5, SR_CTAID.X ;  /* 0x00000000000579c3 */ /* 0x000e220000002500 */
[----:B------:R-:W1:Y:S01]  /*0030*/  LDCU.64 UR10, c[0x0][0x398] ;  /* 0x00007300ff0a77ac */ /* 0x000e620008000a00 */
[----:B------:R-:W2:Y:S06]  /*0040*/  LDCU UR7, c[0x0][0x3a0] ;  /* 0x00007400ff0777ac */ /* 0x000eac0008000800 */
[----:B------:R-:W0:Y:S01]  /*0050*/  LDC R0, c[0x0][0x360] ;  /* 0x0000d800ff007b82 */ /* 0x000e220000000800 */
[----:B-1----:R-:W-:-:S04]  /*0060*/  UIMAD UR4, UR11, UR10, URZ ;  /* 0x0000000a0b0472a4 */ /* 0x002fc8000f8e02ff */
[----:B--2---:R-:W-:Y:S01]  /*0070*/  UIMAD UR4, UR4, UR7, URZ ;  /* 0x00000007040472a4 */ /* 0x004fe2000f8e02ff */
[----:B0-----:R-:W-:-:S05]  /*0080*/  IMAD R0, R0, UR5, R3 ;  /* 0x0000000500007c24 */ /* 0x001fca000f8e0203 */
[----:B------:R-:W-:-:S13]  /*0090*/  ISETP.GE.AND P0, PT, R0, UR4, PT ;  /* 0x0000000400007c0c */ /* 0x000fda000bf06270 */
[----:B------:R-:W-:Y:S05]  /*00a0*/  @P0 EXIT ;  /* 0x000000000000094d */ /* 0x000fea0003800000 */
[----:B------:R-:W0:Y:S01]  /*00b0*/  LDCU UR4, c[0x0][0x3ac] ;  /* 0x00007580ff0477ac */ /* 0x000e220008000800 */
[----:B------:R-:W-:Y:S01]  /*00c0*/  IMAD.MOV.U32 R2, RZ, RZ, RZ ;  /* 0x000000ffff027224 */ /* 0x000fe200078e00ff */
[----:B------:R-:W1:Y:S01]  /*00d0*/  LDCU.64 UR8, c[0x0][0x358] ;  /* 0x00006b00ff0877ac */ /* 0x000e620008000a00 */
[----:B0-----:R-:W-:-:S09]  /*00e0*/  UISETP.NE.AND UP0, UPT, UR4, URZ, UPT ;  /* 0x000000ff0400728c */ /* 0x001fd2000bf05270 */
[----:B-1----:R-:W-:Y:S05]  /*00f0*/  BRA.U !UP0, `(.L_x_9) ;  /* 0x0000001108f47547 */ /* 0x002fea000b800000 */
[----:B------:R-:W-:Y:S02]  /*0100*/  UIMAD UR4, UR11, UR7, URZ ;  /* 0x000000070b0472a4 */ /* 0x000fe4000f8e02ff */
[----:B------:R-:W0:Y:S01]  /*0110*/  I2F.U32.RP R3, UR11 ;  /* 0x0000000b00037d06 */ /* 0x000e220008209000 */
[----:B------:R-:W1:Y:S03]  /*0120*/  LDC R10, c[0x0][0x3a4] ;  /* 0x0000e900ff0a7b82 */ /* 0x000e660000000800 */
[----:B------:R-:W-:Y:S02]  /*0130*/  IADD3 R7, PT, PT, RZ, -UR4, RZ ;  /* 0x80000004ff077c10 */ /* 0x000fe4000fffe0ff */
[----:B------:R-:W-:Y:S02]  /*0140*/  ISETP.NE.U32.AND P2, PT, RZ, UR4, PT ;  /* 0x00000004ff007c0c */ /* 0x000fe4000bf45070 */
[----:B------:R-:W2:Y:S08]  /*0150*/  I2F.U32.RP R6, UR4 ;  /* 0x0000000400067d06 */ /* 0x000eb00008209000 */
[----:B0-----:R-:W-:Y:S08]  /*0160*/  MUFU.RCP R3, R3 ;  /* 0x0000000300037308 */ /* 0x001ff00000001000 */
[----:B--2---:R-:W0:Y:S02]  /*0170*/  MUFU.RCP R6, R6 ;  /* 0x0000000600067308 */ /* 0x004e240000001000 */
[----:B0-----:R-:W-:-:S06]  /*0180*/  VIADD R4, R6, 0xffffffe ;  /* 0x0ffffffe06047836 */ /* 0x001fcc0000000000 */
[----:B------:R0:W2:Y:S02]  /*0190*/  F2I.FTZ.U32.TRUNC.NTZ R5, R4 ;  /* 0x0000000400057305 */ /* 0x0000a4000021f000 */
[----:B0-----:R-:W-:Y:S02]  /*01a0*/  IMAD.MOV.U32 R4, RZ, RZ, RZ ;  /* 0x000000ffff047224 */ /* 0x001fe400078e00ff */
[----:B--2---:R-:W-:-:S04]  /*01b0*/  IMAD R7, R7, R5, RZ ;  /* 0x0000000507077224 */ /* 0x004fc800078e02ff */
[----:B------:R-:W-:Y:S01]  /*01c0*/  IMAD.HI.U32 R5, R5, R7, R4 ;  /* 0x0000000705057227 */ /* 0x000fe200078e0004 */
[----:B------:R-:W-:-:S05]  /*01d0*/  IADD3 R4, PT, PT, R3, 0xffffffe, RZ ;  /* 0x0ffffffe03047810 */ /* 0x000fca0007ffe0ff */
[----:B------:R-:W-:-:S04]  /*01e0*/  IMAD.HI.U32 R8, R5, R0, RZ ;  /* 0x0000000005087227 */ /* 0x000fc800078e00ff */
[----:B------:R-:W-:-:S04]  /*01f0*/  IMAD.MOV R5, RZ, RZ, -R8 ;  /* 0x000000ffff057224 */ /* 0x000fc800078e0a08 */
[----:B------:R-:W-:Y:S02]  /*0200*/  IMAD R6, R5, UR4, R0 ;  /* 0x0000000405067c24 */ /* 0x000fe4000f8e0200 */
[----:B------:R0:W2:Y:S03]  /*0210*/  F2I.FTZ.U32.TRUNC.NTZ R5, R4 ;  /* 0x0000000400057305 */ /* 0x0000a6000021f000 */
[----:B------:R-:W-:Y:S01]  /*0220*/  ISETP.GE.U32.AND P0, PT, R6, UR4, PT ;  /* 0x0000000406007c0c */ /* 0x000fe2000bf06070 */
[----:B0-----:R-:W-:Y:S01]  /*0230*/  HFMA2 R4, -RZ, RZ, 0, 0 ;  /* 0x00000000ff047431 */ /* 0x001fe200000001ff */
[----:B--2---:R-:W-:-:S11]  /*0240*/  IADD3 R3, PT, PT, RZ, -R5, RZ ;  /* 0x80000005ff037210 */ /* 0x004fd60007ffe0ff */
[----:B------:R-:W-:Y:S02]  /*0250*/  @P0 VIADD R6, R6, -UR4 ;  /* 0x8000000406060c36 */ /* 0x000fe40008000000 */
[----:B------:R-:W-:Y:S02]  /*0260*/  @P0 VIADD R8, R8, 0x1 ;  /* 0x0000000108080836 */ /* 0x000fe40000000000 */
[----:B------:R-:W-:Y:S01]  /*0270*/  IMAD R3, R3, UR11, RZ ;  /* 0x0000000b03037c24 */ /* 0x000fe2000f8e02ff */
[----:B------:R-:W-:Y:S02]  /*0280*/  ISETP.GE.U32.AND P1, PT, R6, UR4, PT ;  /* 0x0000000406007c0c */ /* 0x000fe4000bf26070 */
[----:B------:R-:W0:Y:S01]  /*0290*/  LDC R6, c[0x0][0x3a8] ;  /* 0x0000ea00ff067b82 */ /* 0x000e220000000800 */
[----:B------:R-:W-:-:S06]  /*02a0*/  IMAD.HI.U32 R5, R5, R3, R4 ;  /* 0x0000000305057227 */ /* 0x000fcc00078e0004 */
[----:B------:R-:W-:-:S04]  /*02b0*/  IMAD.HI.U32 R3, R5, R0, RZ ;  /* 0x0000000005037227 */ /* 0x000fc800078e00ff */
[----:B------:R-:W-:Y:S01]  /*02c0*/  @P1 VIADD R8, R8, 0x1 ;  /* 0x0000000108081836 */ /* 0x000fe20000000000 */
[----:B------:R-:W-:Y:S01]  /*02d0*/  @!P2 LOP3.LUT R8, RZ, UR4, RZ, 0x33, !PT ;  /* 0x00000004ff08ac12 */ /* 0x000fe2000f8e33ff */
[----:B------:R-:W-:Y:S01]  /*02e0*/  IMAD.MOV R3, RZ, RZ, -R3 ;  /* 0x000000ffff037224 */ /* 0x000fe200078e0a03 */
[----:B------:R-:W-:-:S03]  /*02f0*/  ISETP.NE.U32.AND P2, PT, RZ, UR11, PT ;  /* 0x0000000bff007c0c */ /* 0x000fc6000bf45070 */
[----:B------:R-:W-:Y:S02]  /*0300*/  IMAD.MOV R7, RZ, RZ, -R8 ;  /* 0x000000ffff077224 */ /* 0x000fe400078e0a08 */
[--C-:B------:R-:W-:Y:S02]  /*0310*/  IMAD R3, R3, UR11, R0.reuse ;  /* 0x0000000b03037c24 */ /* 0x100fe4000f8e0200 */
[----:B------:R-:W-:-:S03]  /*0320*/  IMAD R4, R7, UR4, R0 ;  /* 0x0000000407047c24 */ /* 0x000fc6000f8e0200 */
[----:B------:R-:W-:Y:S01]  /*0330*/  ISETP.GE.U32.AND P0, PT, R3, UR11, PT ;  /* 0x0000000b03007c0c */ /* 0x000fe2000bf06070 */
[----:B------:R-:W-:-:S04]  /*0340*/  IMAD.HI.U32 R7, R5, R4, RZ ;  /* 0x0000000405077227 */ /* 0x000fc800078e00ff */
[----:B------:R-:W-:-:S04]  /*0350*/  IMAD.MOV R5, RZ, RZ, -R7 ;  /* 0x000000ffff057224 */ /* 0x000fc800078e0a07 */
[----:B------:R-:W-:-:S04]  /*0360*/  IMAD R4, R5, UR11, R4 ;  /* 0x0000000b05047c24 */ /* 0x000fc8000f8e0204 */
[----:B------:R-:W-:Y:S02]  /*0370*/  @P0 IADD3 R3, PT, PT, R3, -UR11, RZ ;  /* 0x8000000b03030c10 */ /* 0x000fe4000fffe0ff */
[----:B------:R-:W-:Y:S02]  /*0380*/  ISETP.GE.U32.AND P3, PT, R4, UR11, PT ;  /* 0x0000000b04007c0c */ /* 0x000fe4000bf66070 */
[----:B-1----:R-:W-:Y:S02]  /*0390*/  ISETP.NE.AND P0, PT, R10, RZ, PT ;  /* 0x000000ff0a00720c */ /* 0x002fe40003f05270 */
[----:B------:R-:W-:Y:S02]  /*03a0*/  ISETP.GE.U32.AND P1, PT, R3, UR11, PT ;  /* 0x0000000b03007c0c */ /* 0x000fe4000bf26070 */
[----:B0-----:R-:W-:-:S07]  /*03b0*/  ISETP.EQ.OR P0, PT, R6, RZ, !P0 ;  /* 0x000000ff0600720c */ /* 0x001fce0004702670 */
[----:B------:R-:W-:Y:S02]  /*03c0*/  @P3 VIADD R4, R4, -UR11 ;  /* 0x8000000b04043c36 */ /* 0x000fe40008000000 */
[----:B------:R-:W-:Y:S02]  /*03d0*/  @P3 VIADD R7, R7, 0x1 ;  /* 0x0000000107073836 */ /* 0x000fe40000000000 */
[----:B------:R-:W-:Y:S02]  /*03e0*/  @P1 IADD3 R3, PT, PT, R3, -UR11, RZ ;  /* 0x8000000b03031c10 */ /* 0x000fe4000fffe0ff */
[----:B------:R-:W-:Y:S02]  /*03f0*/  ISETP.GE.U32.AND P4, PT, R4, UR11, PT ;  /* 0x0000000b04007c0c */ /* 0x000fe4000bf86070 */
[----:B------:R-:W-:-:S04]  /*0400*/  LOP3.LUT R4, RZ, UR11, RZ, 0x33, !PT ;  /* 0x0000000bff047c12 */ /* 0x000fc8000f8e33ff */
[----:B------:R-:W-:-:S07]  /*0410*/  SEL R5, R4, R3, !P2 ;  /* 0x0000000304057207 */ /* 0x000fce0005000000 */
[----:B------:R-:W-:-:S05]  /*0420*/  @P4 VIADD R7, R7, 0x1 ;  /* 0x0000000107074836 */ /* 0x000fca0000000000 */
[----:B------:R-:W-:Y:S01]  /*0430*/  SEL R7, R4, R7, !P2 ;  /* 0x0000000704077207 */ /* 0x000fe20005000000 */
[----:B------:R-:W-:Y:S06]  /*0440*/  @P0 BRA `(.L_x_9) ;  /* 0x0000001000200947 */ /* 0x000fec0003800000 */
[----:B------:R-:W-:Y:S01]  /*0450*/  IMAD R3, R10, R6, RZ ;  /* 0x000000060a037224 */ /* 0x000fe200078e02ff */
[----:B------:R-:W-:Y:S01]  /*0460*/  IADD3 R4, PT, PT, R5, 0x1, -R10 ;  /* 0x0000000105047810 */ /* 0x000fe20007ffe80a */
[----:B------:R-:W-:Y:S01]  /*0470*/  UMOV UR4, URZ ;  /* 0x000000ff00047c82 */ /* 0x000fe20008000000 */
[----:B------:R-:W-:Y:S01]  /*0480*/  IADD3 R5, PT, PT, R7, 0x1, -R6 ;  /* 0x0000000107057810 */ /* 0x000fe20007ffe806 */
[----:B------:R-:W-:Y:S01]  /*0490*/  IMAD R9, R8, R3, RZ ;  /* 0x0000000308097224 */ /* 0x000fe200078e02ff */
[----:B------:R-:W-:Y:S01]  /*04a0*/  LOP3.LUT R8, R10, 0xfffffff8, RZ, 0xc0, !PT ;  /* 0xfffffff80a087812 */ /* 0x000fe200078ec0ff */
[----:B------:R-:W-:Y:S01]  /*04b0*/  IMAD R6, R6, UR10, RZ ;  /* 0x0000000a06067c24 */ /* 0x000fe2000f8e02ff */
[C---:B------:R-:W-:Y:S01]  /*04c0*/  LOP3.LUT R7, R10.reuse, 0x7, RZ, 0xc0, !PT ;  /* 0x000000070a077812 */ /* 0x040fe200078ec0ff */
[----:B------:R-:W-:Y:S01]  /*04d0*/  IMAD.IADD R9, R9, 0x1, R10 ;  /* 0x0000000109097824 */ /* 0x000fe200078e020a */
[----:B------:R-:W-:Y:S01]  /*04e0*/  LOP3.LUT R10, R10, 0x3, RZ, 0xc0, !PT ;  /* 0x000000030a0a7812 */ /* 0x000fe200078ec0ff */
[----:B------:R-:W-:Y:S01]  /*04f0*/  IMAD.MOV R11, RZ, RZ, -R8 ;  /* 0x000000ffff0b7224 */ /* 0x000fe200078e0a08 */
[----:B------:R-:W-:-:S07]  /*0500*/  MOV R2, RZ ;  /* 0x000000ff00027202 */ /* 0x000fce0000000f00 */
.L_x_17:
[----:B------:R-:W0:Y:S01]  /*0510*/  LDC R13, c[0x0][0x3a8] ;  /* 0x0000ea00ff0d7b82 */ /* 0x000e220000000800 */
[----:B------:R-:W-:Y:S01]  /*0520*/  UMOV UR5, URZ ;  /* 0x000000ff00057c82 */ /* 0x000fe20008000000 */
[----:B0-----:R-:W-:-:S07]  /*0530*/  IMAD R12, R6, UR4, R13 ;  /* 0x00000004060c7c24 */ /* 0x001fce000f8e020d */
.L_x_16:
[----:B------:R-:W0:Y:S01]  /*0540*/  LDCU UR13, c[0x0][0x3a4] ;  /* 0x00007480ff0d77ac */ /* 0x000e220008000800 */
[----:B------:R-:W-:Y:S02]  /*0550*/  VIADD R13, R5, UR5 ;  /* 0x00000005050d7c36 */ /* 0x000fe40008000000 */
[----:B------:R-:W-:Y:S01]  /*0560*/  IMAD R14, R3, UR4, RZ ;  /* 0x00000004030e7c24 */ /* 0x000fe2000f8e02ff */
[----:B------:R-:W1:Y:S01]  /*0570*/  LDCU UR12, c[0x0][0x3b4] ;  /* 0x00007680ff0c77ac */ /* 0x000e620008000800 */
[----:B------:R-:W-:Y:S01]  /*0580*/  IMAD.MOV.U32 R21, RZ, RZ, RZ ;  /* 0x000000ffff157224 */ /* 0x000fe200078e00ff */
[----:B------:R-:W2:Y:S01]  /*0590*/  LDCU UR14, c[0x0][0x3a8] ;  /* 0x00007500ff0e77ac */ /* 0x000ea20008000800 */
[----:B------:R-:W-:Y:S02]  /*05a0*/  ULOP3.LUT UR6, URZ, UR5, URZ, 0x33, !UPT ;  /* 0x00000005ff067292 */ /* 0x000fe4000f8e33ff */
[----:B------:R-:W-:Y:S02]  /*05b0*/  UIADD3 UR5, UPT, UPT, UR5, 0x1, URZ ;  /* 0x0000000105057890 */ /* 0x000fe4000fffe0ff */
[----:B0-----:R-:W-:-:S02]  /*05c0*/  UISETP.GE.U32.AND UP1, UPT, UR13, 0x8, UPT ;  /* 0x000000080d00788c */ /* 0x001fc4000bf26070 */
[----:B------:R-:W-:Y:S02]  /*05d0*/  IADD3 R18, PT, PT, R12, UR6, RZ ;  /* 0x000000060c127c10 */ /* 0x000fe4000fffe0ff */
[----:B-1----:R-:W-:-:S03]  /*05e0*/  ISETP.GE.U32.AND P0, PT, R13, UR12, PT ;  /* 0x0000000c0d007c0c */ /* 0x002fc6000bf06070 */
[----:B------:R-:W-:Y:S01]  /*05f0*/  IMAD R18, R18, UR13, R9 ;  /* 0x0000000d12127c24 */ /* 0x000fe2000f8e0209 */
[C---:B------:R-:W-:Y:S01]  /*0600*/  ISETP.GT.AND P0, PT, R13.reuse, -0x1, !P0 ;  /* 0xffffffff0d00780c */ /* 0x040fe20004704270 */
[----:B------:R-:W-:Y:S01]  /*0610*/  IMAD R13, R13, UR13, R14 ;  /* 0x0000000d0d0d7c24 */ /* 0x000fe2000f8e020e */
[----:B--2---:R-:W-:Y:S01]  /*0620*/  UISETP.NE.AND UP0, UPT, UR5, UR14, UPT ;  /* 0x0000000e0500728c */ /* 0x004fe2000bf05270 */
[----:B------:R-:W-:Y:S10]  /*0630*/  BRA.U !UP1, `(.L_x_10) ;  /* 0x0000000509c47547 */ /* 0x000ff4000b800000 */
[----:B------:R-:W-:Y:S01]  /*0640*/  IMAD.MOV.U32 R27, RZ, RZ, RZ ;  /* 0x000000ffff1b7224 */ /* 0x000fe200078e00ff */
[----:B------:R-:W-:Y:S01]  /*0650*/  MOV R19, R11 ;  /* 0x0000000b00137202 */ /* 0x000fe20000000f00 */
[----:B------:R-:W0:Y:S06]  /*0660*/  LDCU UR6, c[0x0][0x3b0] ;  /* 0x00007600ff0677ac */ /* 0x000e2c0008000800 */
.L_x_11:
[----:B------:R-:W-:-:S05]  /*0670*/  IMAD.IADD R20, R4, 0x1, R27 ;  /* 0x0000000104147824 */ /* 0x000fca00078e021b */
[----:B0-----:R-:W-:-:S04]  /*0680*/  ISETP.GE.U32.AND P1, PT, R20, UR6, PT ;  /* 0x0000000614007c0c */ /* 0x001fc8000bf26070 */
[----:B------:R-:W-:-:S04]  /*0690*/  ISETP.GT.AND P1, PT, R20, -0x1, !P1 ;  /* 0xffffffff1400780c */ /* 0x000fc80004f24270 */
[----:B------:R-:W-:-:S13]  /*06a0*/  PLOP3.LUT P1, PT, P1, P0, PT, 0x80, 0x8 ;  /* 0x000000000008781c */ /* 0x000fda0000f21070 */
[----:B------:R-:W0:Y:S01]  /*06b0*/  @P1 LDC.64 R16, c[0x0][0x380] ;  /* 0x0000e000ff101b82 */ /* 0x000e220000000a00 */
[----:B------:R-:W-:Y:S01]  /*06c0*/  @P1 LOP3.LUT R21, RZ, R27, RZ, 0x33, !PT ;  /* 0x0000001bff151212 */ /* 0x000fe200078e33ff */
[----:B------:R-:W-:-:S03]  /*06d0*/  @P1 IMAD.IADD R25, R13, 0x1, R20 ;  /* 0x000000010d191824 */ /* 0x000fc600078e0214 */
[----:B------:R-:W-:-:S03]  /*06e0*/  @P1 IADD3 R21, PT, PT, R18, R21, RZ ;  /* 0x0000001512151210 */ /* 0x000fc60007ffe0ff */
[----:B------:R-:W1:Y:S01]  /*06f0*/  @P1 LDC.64 R14, c[0x0][0x390] ;  /* 0x0000e400ff0e1b82 */ /* 0x000e620000000a00 */
[----:B0-----:R-:W-:-:S06]  /*0700*/  @P1 IMAD.WIDE.U32 R24, R25, 0x4, R16 ;  /* 0x0000000419181825 */ /* 0x001fcc00078e0010 */
[----:B------:R-:W2:Y:S01]  /*0710*/  @P1 LDG.E R25, desc[UR8][R24.64] ;  /* 0x0000000818191981 */ /* 0x000ea2000c1e1900 */
[----:B-1----:R-:W-:-:S06]  /*0720*/  @P1 IMAD.WIDE.U32 R28, R21, 0x4, R14 ;  /* 0x00000004151c1825 */ /* 0x002fcc00078e000e */
[----:B------:R-:W2:Y:S01]  /*0730*/  @P1 LDG.E R28, desc[UR8][R28.64] ;  /* 0x000000081c1c1981 */ /* 0x000ea2000c1e1900 */
[----:B------:R-:W-:-:S05]  /*0740*/  VIADD R26, R20, 0x1 ;  /* 0x00000001141a7836 */ /* 0x000fca0000000000 */
[----:B------:R-:W-:-:S04]  /*0750*/  ISETP.GE.U32.AND P2, PT, R26, UR6, PT ;  /* 0x000000061a007c0c */ /* 0x000fc8000bf46070 */
[----:B------:R-:W-:-:S04]  /*0760*/  ISETP.GT.AND P2, PT, R26, -0x1, !P2 ;  /* 0xffffffff1a00780c */ /* 0x000fc80005744270 */
[----:B------:R-:W-:Y:S01]  /*0770*/  PLOP3.LUT P2, PT, P2, P0, PT, 0x80, 0x8 ;  /* 0x000000000008781c */ /* 0x000fe20001741070 */
[----:B------:R-:W-:-:S12]  /*0780*/  VIADD R16, R20, 0x2 ;  /* 0x0000000214107836 */ /* 0x000fd80000000000 */
[----:B------:R-:W0:Y:S01]  /*0790*/  @P2 LDC.64 R22, c[0x0][0x380] ;  /* 0x0000e000ff162b82 */ /* 0x000e220000000a00 */
[----:B------:R-:W-:-:S04]  /*07a0*/  ISETP.GE.U32.AND P3, PT, R16, UR6, PT ;  /* 0x0000000610007c0c */ /* 0x000fc8000bf66070 */
[----:B------:R-:W-:Y:S02]  /*07b0*/  ISETP.GT.AND P3, PT, R16, -0x1, !P3 ;  /* 0xffffffff1000780c */ /* 0x000fe40005f64270 */
[----:B------:R-:W-:Y:S01]  /*07c0*/  @P2 IADD3 R17, PT, PT, R13, R26, RZ ;  /* 0x0000001a0d112210 */ /* 0x000fe20007ffe0ff */
[----:B------:R-:W1:Y:S01]  /*07d0*/  @P2 LDC.64 R14, c[0x0][0x390] ;  /* 0x0000e400ff0e2b82 */ /* 0x000e620000000a00 */
[----:B------:R-:W-:-:S03]  /*07e0*/  PLOP3.LUT P3, PT, P3, P0, PT, 0x80, 0x8 ;  /* 0x000000000008781c */ /* 0x000fc60001f61070 */
[----:B0-----:R-:W-:-:S06]  /*07f0*/  @P2 IMAD.WIDE.U32 R22, R17, 0x4, R22 ;  /* 0x0000000411162825 */ /* 0x001fcc00078e0016 */
[----:B------:R0:W3:Y:S02]  /*0800*/  @P2 LDG.E R23, desc[UR8][R22.64] ;  /* 0x0000000816172981 */ /* 0x0000e4000c1e1900 */
[----:B0-----:R-:W-:-:S05]  /*0810*/  VIADD R22, R20, 0x3 ;  /* 0x0000000314167836 */ /* 0x001fca0000000000 */
[----:B------:R-:W-:-:S04]  /*0820*/  ISETP.GE.U32.AND P4, PT, R22, UR6, PT ;  /* 0x0000000616007c0c */ /* 0x000fc8000bf86070 */
[----:B------:R-:W-:Y:S02]  /*0830*/  ISETP.GT.AND P4, PT, R22, -0x1, !P4 ;  /* 0xffffffff1600780c */ /* 0x000fe40006784270 */
[----:B------:R-:W-:Y:S02]  /*0840*/  @P2 IADD3 R17, PT, PT, R18, -0x2, -R27 ;  /* 0xfffffffe12112810 */ /* 0x000fe40007ffe81b */
[----:B------:R-:W-:-:S03]  /*0850*/  PLOP3.LUT P4, PT, P4, P0, PT, 0x80, 0x8 ;  /* 0x000000000008781c */ /* 0x000fc60002781070 */
[----:B-1----:R-:W-:-:S04]  /*0860*/  @P2 IMAD.WIDE.U32 R14, R17, 0x4, R14 ;  /* 0x00000004110e2825 */ /* 0x002fc800078e000e */
[C---:B------:R-:W-:Y:S01]  /*0870*/  @P3 IMAD.IADD R17, R13.reuse, 0x1, R16 ;  /* 0x000000010d113824 */ /* 0x040fe200078e0210 */
[----:B------:R-:W-:Y:S01]  /*0880*/  @P3 IADD3 R16, PT, PT, R18, -0x3, -R27 ;  /* 0xfffffffd12103810 */ /* 0x000fe20007ffe81b */
[----:B------:R0:W3:Y:S04]  /*0890*/  @P2 LDG.E R21, desc[UR8][R14.64] ;  /* 0x000000080e152981 */ /* 0x0000e8000c1e1900 */
[----:B0-----:R-:W0:Y:S01]  /*08a0*/  @P4 LDC.64 R14, c[0x0][0x390] ;  /* 0x0000e400ff0e4b82 */ /* 0x001e220000000a00 */
[----:B------:R-:W-:Y:S01]  /*08b0*/  @P4 IADD3 R22, PT, PT, R13, R22, RZ ;  /* 0x000000160d164210 */ /* 0x000fe20007ffe0ff */
[----:B--2---:R-:W-:-:S06]  /*08c0*/  @P1 FFMA R2, R25, R28, R2 ;  /* 0x0000001c19021223 */ /* 0x004fcc0000000002 */
[----:B------:R-:W1:Y:S08]  /*08d0*/  @P3 LDC.64 R24, c[0x0][0x380] ;  /* 0x0000e000ff183b82 */ /* 0x000e700000000a00 */
[----:B------:R-:W2:Y:S01]  /*08e0*/  @P3 LDC.64 R28, c[0x0][0x390] ;  /* 0x0000e400ff1c3b82 */ /* 0x000ea20000000a00 */
[----:B-1----:R-:W-:-:S06]  /*08f0*/  @P3 IMAD.WIDE.U32 R24, R17, 0x4, R24 ;  /* 0x0000000411183825 */ /* 0x002fcc00078e0018 */
[----:B------:R1:W4:Y:S01]  /*0900*/  @P3 LDG.E R25, desc[UR8][R24.64] ;  /* 0x0000000818193981 */ /* 0x000322000c1e1900 */
[----:B--2---:R-:W-:Y:S02]  /*0910*/  @P3 IMAD.WIDE.U32 R28, R16, 0x4, R28 ;  /* 0x00000004101c3825 */ /* 0x004fe400078e001c */
[----:B------:R-:W2:Y:S04]  /*0920*/  @P4 LDC.64 R16, c[0x0][0x380] ;  /* 0x0000e000ff104b82 */ /* 0x000ea80000000a00 */
[----:B------:R-:W4:Y:S01]  /*0930*/  @P3 LDG.E R28, desc[UR8][R28.64] ;  /* 0x000000081c1c3981 */ /* 0x000f22000c1e1900 */
[----:B--2---:R-:W-:Y:S01]  /*0940*/  @P4 IMAD.WIDE.U32 R16, R22, 0x4, R16 ;  /* 0x0000000416104825 */ /* 0x004fe200078e0010 */
[----:B------:R-:W-:-:S05]  /*0950*/  @P4 IADD3 R22, PT, PT, R18, -0x4, -R27 ;  /* 0xfffffffc12164810 */ /* 0x000fca0007ffe81b */
[----:B0-----:R-:W-:Y:S01]  /*0960*/  @P4 IMAD.WIDE.U32 R14, R22, 0x4, R14 ;  /* 0x00000004160e4825 */ /* 0x001fe200078e000e */
[----:B------:R-:W2:Y:S05]  /*0970*/  @P4 LDG.E R17, desc[UR8][R16.64] ;  /* 0x0000000810114981 */ /* 0x000eaa000c1e1900 */
[----:B------:R0:W2:Y:S01]  /*0980*/  @P4 LDG.E R14, desc[UR8][R14.64] ;  /* 0x000000080e0e4981 */ /* 0x0000a2000c1e1900 */
[----:B------:R-:W-:-:S05]  /*0990*/  VIADD R26, R20, 0x4 ;  /* 0x00000004141a7836 */ /* 0x000fca0000000000 */
[----:B------:R-:W-:-:S04]  /*09a0*/  ISETP.GE.U32.AND P1, PT, R26, UR6, PT ;  /* 0x000000061a007c0c */ /* 0x000fc8000bf26070 */
[----:B------:R-:W-:-:S04]  /*09b0*/  ISETP.GT.AND P1, PT, R26, -0x1, !P1 ;  /* 0xffffffff1a00780c */ /* 0x000fc80004f24270 */
[----:B------:R-:W-:Y:S01]  /*09c0*/  PLOP3.LUT P1, PT, P1, P0, PT, 0x80, 0x8 ;  /* 0x000000000008781c */ /* 0x000fe20000f21070 */
[----:B-1----:R-:W-:Y:S02]  /*09d0*/  VIADD R24, R20, 0x5 ;  /* 0x0000000514187836 */ /* 0x002fe40000000000 */
[----:B---3--:R-:W-:-:S03]  /*09e0*/  @P2 FFMA R2, R23, R21, R2 ;  /* 0x0000001517022223 */ /* 0x008fc60000000002 */
[----:B------:R-:W-:-:S07]  /*09f0*/  ISETP.GE.U32.AND P2, PT, R24, UR6, PT ;  /* 0x0000000618007c0c */ /* 0x000fce000bf46070 */
[----:B------:R-:W1:Y:S01]  /*0a00*/  @P1 LDC.64 R22, c[0x0][0x380] ;  /* 0x0000e000ff161b82 */ /* 0x000e620000000a00 */
[----:B------:R-:W-:-:S04]  /*0a10*/  ISETP.GT.AND P2, PT, R24, -0x1, !P2 ;  /* 0xffffffff1800780c */ /* 0x000fc80005744270 */
[----:B------:R-:W-:Y:S02]  /*0a20*/  PLOP3.LUT P2, PT, P2, P0, PT, 0x80, 0x8 ;  /* 0x000000000008781c */ /* 0x000fe40001741070 */
[----:B0-----:R-:W-:-:S05]  /*0a30*/  @P1 IADD3 R15, PT, PT, R13, R26, RZ ;  /* 0x0000001a0d0f1210 */ /* 0x001fca0007ffe0ff */
[----:B-1----:R-:W-:Y:S01]  /*0a40*/  @P1 IMAD.WIDE.U32 R22, R15, 0x4, R22 ;  /* 0x000000040f161825 */ /* 0x002fe200078e0016 */
[----:B------:R-:W-:-:S05]  /*0a50*/  @P1 IADD3 R15, PT, PT, R18, -0x5, -R27 ;  /* 0xfffffffb120f1810 */ /* 0x000fca0007ffe81b */
[----:B------:R-:W-:Y:S02]  /*0a60*/  @P2 IMAD.IADD R24, R13, 0x1, R24 ;  /* 0x000000010d182824 */ /* 0x000fe400078e0218 */
[----:B----4-:R-:W-:Y:S02]  /*0a70*/  @P3 FFMA R2, R25, R28, R2 ;  /* 0x0000001c19023223 */ /* 0x010fe40000000002 */
[----:B------:R-:W0:Y:S01]  /*0a80*/  @P1 LDC.64 R28, c[0x0][0x390] ;  /* 0x0000e400ff1c1b82 */ /* 0x000e220000000a00 */
[----:B------:R1:W3:Y:S02]  /*0a90*/  @P1 LDG.E R25, desc[UR8][R22.64] ;  /* 0x0000000816191981 */ /* 0x0002e4000c1e1900 */
[----:B-1----:R-:W-:-:S05]  /*0aa0*/  VIADD R22, R20, 0x6 ;  /* 0x0000000614167836 */ /* 0x002fca0000000000 */
[----:B------:R-:W-:Y:S01]  /*0ab0*/  ISETP.GE.U32.AND P3, PT, R22, UR6, PT ;  /* 0x0000000616007c0c */ /* 0x000fe2000bf66070 */
[----:B0-----:R-:W-:-:S04]  /*0ac0*/  @P1 IMAD.WIDE.U32 R28, R15, 0x4, R28 ;  /* 0x000000040f1c1825 */ /* 0x001fc800078e001c */
[----:B--2---:R-:W-:Y:S01]  /*0ad0*/  @P4 FFMA R2, R17, R14, R2 ;  /* 0x0000000e11024223 */ /* 0x004fe20000000002 */
[----:B------:R-:W-:Y:S01]  /*0ae0*/  ISETP.GT.AND P3, PT, R22, -0x1, !P3 ;  /* 0xffffffff1600780c */ /* 0x000fe20005f64270 */
[----:B------:R-:W0:Y:S01]  /*0af0*/  @P2 LDC.64 R16, c[0x0][0x380] ;  /* 0x0000e000ff102b82 */ /* 0x000e220000000a00 */
[----:B------:R0:W3:Y:S07]  /*0b00*/  @P1 LDG.E R21, desc[UR8][R28.64] ;  /* 0x000000081c151981 */ /* 0x0000ee000c1e1900 */
[----:B------:R-:W1:Y:S01]  /*0b10*/  @P2 LDC.64 R14, c[0x0][0x390] ;  /* 0x0000e400ff0e2b82 */ /* 0x000e620000000a00 */
[----:B------:R-:W-:-:S02]  /*0b20*/  PLOP3.LUT P3, PT, P3, P0, PT, 0x80, 0x8 ;  /* 0x000000000008781c */ /* 0x000fc40001f61070 */
[----:B------:R-:W-:Y:S01]  /*0b30*/  IADD3 R20, PT, PT, R20, 0x7, RZ ;  /* 0x0000000714147810 */ /* 0x000fe20007ffe0ff */
[----:B0-----:R-:W-:Y:S01]  /*0b40*/  @P2 IMAD.WIDE.U32 R28, R24, 0x4, R16 ;  /* 0x00000004181c2825 */ /* 0x001fe200078e0010 */
[----:B------:R-:W-:Y:S02]  /*0b50*/  @P2 IADD3 R17, PT, PT, R18, -0x6, -R27 ;  /* 0xfffffffa12112810 */ /* 0x000fe40007ffe81b */
[----:B------:R-:W-:-:S07]  /*0b60*/  ISETP.GE.U32.AND P4, PT, R20, UR6, PT ;  /* 0x0000000614007c0c */ /* 0x000fce000bf86070 */
[----:B------:R-:W-:Y:S01]  /*0b70*/  @P3 IMAD.IADD R22, R13, 0x1, R22 ;  /* 0x000000010d163824 */ /* 0x000fe200078e0216 */
[----:B------:R-:W-:Y:S01]  /*0b80*/  @P3 IADD3 R24, PT, PT, R18, -0x7, -R27 ;  /* 0xfffffff912183810 */ /* 0x000fe20007ffe81b */
[----:B------:R-:W2:Y:S01]  /*0b90*/  @P2 LDG.E R29, desc[UR8][R28.64] ;  /* 0x000000081c1d2981 */ /* 0x000ea2000c1e1900 */
[----:B-1----:R-:W-:Y:S02]  /*0ba0*/  @P2 IMAD.WIDE.U32 R14, R17, 0x4, R14 ;  /* 0x00000004110e2825 */ /* 0x002fe400078e000e */
[----:B------:R-:W0:Y:S03]  /*0bb0*/  @P3 LDC.64 R16, c[0x0][0x380] ;  /* 0x0000e000ff103b82 */ /* 0x000e260000000a00 */
[----:B------:R1:W2:Y:S01]  /*0bc0*/  @P2 LDG.E R23, desc[UR8][R14.64] ;  /* 0x000000080e172981 */ /* 0x0002a2000c1e1900 */
[----:B------:R-:W-:-:S04]  /*0bd0*/  ISETP.GT.AND P4, PT, R20, -0x1, !P4 ;  /* 0xffffffff1400780c */ /* 0x000fc80006784270 */
[----:B-1----:R-:W1:Y:S01]  /*0be0*/  @P3 LDC.64 R14, c[0x0][0x390] ;  /* 0x0000e400ff0e3b82 */ /* 0x002e620000000a00 */
[----:B------:R-:W-:Y:S01]  /*0bf0*/  PLOP3.LUT P4, PT, P4, P0, PT, 0x80, 0x8 ;  /* 0x000000000008781c */ /* 0x000fe20002781070 */
[----:B0-----:R-:W-:-:S05]  /*0c00*/  @P3 IMAD.WIDE.U32 R16, R22, 0x4, R16 ;  /* 0x0000000416103825 */ /* 0x001fca00078e0010 */
[----:B------:R1:W4:Y:S02]  /*0c10*/  @P3 LDG.E R22, desc[UR8][R16.64] ;  /* 0x0000000810163981 */ /* 0x000324000c1e1900 */
[----:B-1----:R-:W-:-:S05]  /*0c20*/  @P3 IMAD.WIDE.U32 R16, R24, 0x4, R14 ;  /* 0x0000000418103825 */ /* 0x002fca00078e000e */
[----:B------:R-:W0:Y:S01]  /*0c30*/  @P4 LDC.64 R14, c[0x0][0x380] ;  /* 0x0000e000ff0e4b82 */ /* 0x000e220000000a00 */
[----:B------:R-:W-:Y:S02]  /*0c40*/  @P4 IMAD.IADD R24, R13, 0x1, R20 ;  /* 0x000000010d184824 */ /* 0x000fe400078e0214 */
[----:B------:R0:W4:Y:S02]  /*0c50*/  @P3 LDG.E R20, desc[UR8][R16.64] ;  /* 0x0000000810143981 */ /* 0x000124000c1e1900 */
[----:B0-----:R-:W-:-:S03]  /*0c60*/  @P4 IMAD.WIDE.U32 R16, R24, 0x4, R14 ;  /* 0x0000000418104825 */ /* 0x001fc600078e000e */
[----:B------:R-:W0:Y:S01]  /*0c70*/  @P4 LDC.64 R14, c[0x0][0x390] ;  /* 0x0000e400ff0e4b82 */ /* 0x000e220000000a00 */
[----:B------:R-:W-:Y:S01]  /*0c80*/  @P4 IADD3 R26, PT, PT, R18, -0x8, -R27 ;  /* 0xfffffff8121a4810 */ /* 0x000fe20007ffe81b */
[----:B------:R-:W5:Y:S04]  /*0c90*/  @P4 LDG.E R24, desc[UR8][R16.64] ;  /* 0x0000000810184981 */ /* 0x000f68000c1e1900 */
[----:B0-----:R-:W-:-:S06]  /*0ca0*/  @P4 IMAD.WIDE.U32 R14, R26, 0x4, R14 ;  /* 0x000000041a0e4825 */ /* 0x001fcc00078e000e */
[----:B------:R-:W5:Y:S01]  /*0cb0*/  @P4 LDG.E R15, desc[UR8][R14.64] ;  /* 0x000000080e0f4981 */ /* 0x000f62000c1e1900 */
[----:B------:R-:W-:Y:S01]  /*0cc0*/  IADD3 R19, PT, PT, R19, 0x8, RZ ;  /* 0x0000000813137810 */ /* 0x000fe20007ffe0ff */
[----:B------:R-:W-:Y:S02]  /*0cd0*/  VIADD R27, R27, 0x8 ;  /* 0x000000081b1b7836 */ /* 0x000fe40000000000 */
[----:B---3--:R-:W-:Y:S01]  /*0ce0*/  @P1 FFMA R2, R25, R21, R2 ;  /* 0x0000001519021223 */ /* 0x008fe20000000002 */
[----:B------:R-:W-:-:S03]  /*0cf0*/  ISETP.NE.AND P1, PT, R19, RZ, PT ;  /* 0x000000ff1300720c */ /* 0x000fc60003f25270 */
[----:B--2---:R-:W-:-:S04]  /*0d00*/  @P2 FFMA R2, R29, R23, R2 ;  /* 0x000000171d022223 */ /* 0x004fc80000000002 */
[----:B----4-:R-:W-:-:S04]  /*0d10*/  @P3 FFMA R2, R22, R20, R2 ;  /* 0x0000001416023223 */ /* 0x010fc80000000002 */
[----:B-----5:R-:W-:Y:S02]  /*0d20*/  @P4 FFMA R2, R24, R15, R2 ;  /* 0x0000000f18024223 */ /* 0x020fe40000000002 */
[----:B------:R-:W-:Y:S05]  /*0d30*/  @P1 BRA `(.L_x_11) ;  /* 0xfffffff8004c1947 */ /* 0x000fea000383ffff */
[----:B------:R-:W-:-:S07]  /*0d40*/  IMAD.MOV.U32 R21, RZ, RZ, R8 ;  /* 0x000000ffff157224 */ /* 0x000fce00078e0008 */
.L_x_10:
[----:B------:R-:W-:-:S13]  /*0d50*/  ISETP.NE.AND P1, PT, R7, RZ, PT ;  /* 0x000000ff0700720c */ /* 0x000fda0003f25270 */
[----:B------:R-:W-:Y:S05]  /*0d60*/  @!P1 BRA `(.L_x_12) ;  /* 0x0000000400c49947 */ /* 0x000fea0003800000 */
[----:B------:R-:W-:Y:S02]  /*0d70*/  IADD3 R14, PT, PT, R7, -0x1, RZ ;  /* 0xffffffff070e7810 */ /* 0x000fe40007ffe0ff */
[----:B------:R-:W-:Y:S02]  /*0d80*/  ISETP.NE.AND P4, PT, R10, RZ, PT ;  /* 0x000000ff0a00720c */ /* 0x000fe40003f85270 */
[----:B------:R-:W-:-:S13]  /*0d90*/  ISETP.GE.U32.AND P1, PT, R14, 0x3, PT ;  /* 0x000000030e00780c */ /* 0x000fda0003f26070 */
[----:B------:R-:W-:Y:S05]  /*0da0*/  @!P1 BRA `(.L_x_13) ;  /* 0x0000000000dc9947 */ /* 0x000fea0003800000 */
[----:B------:R-:W0:Y:S01]  /*0db0*/  LDCU UR6, c[0x0][0x3b0] ;  /* 0x00007600ff0677ac */ /* 0x000e220008000800 */
[----:B------:R-:W-:-:S04]  /*0dc0*/  IMAD.IADD R20, R4, 0x1, R21 ;  /* 0x0000000104147824 */ /* 0x000fc800078e0215 */
[C---:B------:R-:W-:Y:S02]  /*0dd0*/  VIADD R28, R20.reuse, 0x1 ;  /* 0x00000001141c7836 */ /* 0x040fe40000000000 */
[C---:B------:R-:W-:Y:S01]  /*0de0*/  VIADD R16, R20.reuse, 0x2 ;  /* 0x0000000214107836 */ /* 0x040fe20000000000 */
[----:B0-----:R-:W-:Y:S02]  /*0df0*/  ISETP.GE.U32.AND P1, PT, R20, UR6, PT ;  /* 0x0000000614007c0c */ /* 0x001fe4000bf26070 */
[----:B------:R-:W-:Y:S02]  /*0e00*/  ISETP.GE.U32.AND P2, PT, R28, UR6, PT ;  /* 0x000000061c007c0c */ /* 0x000fe4000bf46070 */
[----:B------:R-:W-:Y:S02]  /*0e10*/  ISETP.GT.AND P1, PT, R20, -0x1, !P1 ;  /* 0xffffffff1400780c */ /* 0x000fe40004f24270 */
[----:B------:R-:W-:Y:S02]  /*0e20*/  ISETP.GT.AND P2, PT, R28, -0x1, !P2 ;  /* 0xffffffff1c00780c */ /* 0x000fe40005744270 */
[----:B------:R-:W-:-:S02]  /*0e30*/  PLOP3.LUT P1, PT, P1, P0, PT, 0x80, 0x8 ;  /* 0x000000000008781c */ /* 0x000fc40000f21070 */
[----:B------:R-:W-:Y:S02]  /*0e40*/  PLOP3.LUT P2, PT, P2, P0, PT, 0x80, 0x8 ;  /* 0x000000000008781c */ /* 0x000fe40001741070 */
[----:B------:R-:W-:-:S04]  /*0e50*/  ISETP.GE.U32.AND P3, PT, R16, UR6, PT ;  /* 0x0000000610007c0c */ /* 0x000fc8000bf66070 */
[----:B------:R-:W-:-:S05]  /*0e60*/  ISETP.GT.AND P3, PT, R16, -0x1, !P3 ;  /* 0xffffffff1000780c */ /* 0x000fca0005f64270 */
[----:B------:R-:W0:Y:S01]  /*0e70*/  @P1 LDC.64 R26, c[0x0][0x390] ;  /* 0x0000e400ff1a1b82 */ /* 0x000e220000000a00 */
[----:B------:R-:W-:-:S07]  /*0e80*/  @P1 LOP3.LUT R15, RZ, R21, RZ, 0x33, !PT ;  /* 0x00000015ff0f1212 */ /* 0x000fce00078e33ff */
[----:B------:R-:W1:Y:S01]  /*0e90*/  @P2 LDC.64 R22, c[0x0][0x380] ;  /* 0x0000e000ff162b82 */ /* 0x000e620000000a00 */
[----:B------:R-:W-:Y:S01]  /*0ea0*/  @P1 IADD3 R15, PT, PT, R18, R15, RZ ;  /* 0x0000000f120f1210 */ /* 0x000fe20007ffe0ff */
[----:B------:R-:W-:Y:S01]  /*0eb0*/  @P2 IMAD.IADD R29, R13, 0x1, R28 ;  /* 0x000000010d1d2824 */ /* 0x000fe200078e021c */
[----:B------:R-:W-:-:S05]  /*0ec0*/  PLOP3.LUT P3, PT, P3, P0, PT, 0x80, 0x8 ;  /* 0x000000000008781c */ /* 0x000fca0001f61070 */
[----:B------:R-:W2:Y:S01]  /*0ed0*/  @P1 LDC.64 R24, c[0x0][0x380] ;  /* 0x0000e000ff181b82 */ /* 0x000ea20000000a00 */
[----:B0-----:R-:W-:-:S07]  /*0ee0*/  @P1 IMAD.WIDE.U32 R26, R15, 0x4, R26 ;  /* 0x000000040f1a1825 */ /* 0x001fce00078e001a */
[----:B------:R-:W0:Y:S01]  /*0ef0*/  @P2 LDC.64 R14, c[0x0][0x390] ;  /* 0x0000e400ff0e2b82 */ /* 0x000e220000000a00 */
[----:B------:R3:W4:Y:S01]  /*0f00*/  @P1 LDG.E R19, desc[UR8][R26.64] ;  /* 0x000000081a131981 */ /* 0x000722000c1e1900 */
[----:B------:R-:W-:Y:S01]  /*0f10*/  @P1 IADD3 R17, PT, PT, R13, R20, RZ ;  /* 0x000000140d111210 */ /* 0x000fe20007ffe0ff */
[----:B-1----:R-:W-:-:S05]  /*0f20*/  @P2 IMAD.WIDE.U32 R22, R29, 0x4, R22 ;  /* 0x000000041d162825 */ /* 0x002fca00078e0016 */
[----:B------:R-:W1:Y:S01]  /*0f30*/  @P3 LDC.64 R28, c[0x0][0x390] ;  /* 0x0000e400ff1c3b82 */ /* 0x000e620000000a00 */
[----:B------:R5:W4:Y:S01]  /*0f40*/  @P2 LDG.E R23, desc[UR8][R22.64] ;  /* 0x0000000816172981 */ /* 0x000b22000c1e1900 */
[----:B--2---:R-:W-:Y:S01]  /*0f50*/  @P1 IMAD.WIDE.U32 R24, R17, 0x4, R24 ;  /* 0x0000000411181825 */ /* 0x004fe200078e0018 */
[----:B------:R-:W-:-:S05]  /*0f60*/  @P2 IADD3 R17, PT, PT, R18, -0x2, -R21 ;  /* 0xfffffffe12112810 */ /* 0x000fca0007ffe815 */
[----:B---3--:R-:W2:Y:S01]  /*0f70*/  @P3 LDC.64 R26, c[0x0][0x380] ;  /* 0x0000e000ff1a3b82 */ /* 0x008ea20000000a00 */
[----:B------:R-:W4:Y:S01]  /*0f80*/  @P1 LDG.E R25, desc[UR8][R24.64] ;  /* 0x0000000818191981 */ /* 0x000f22000c1e1900 */
[----:B-----5:R-:W-:-:S05]  /*0f90*/  VIADD R22, R20, 0x3 ;  /* 0x0000000314167836 */ /* 0x020fca0000000000 */
[----:B------:R-:W-:-:S04]  /*0fa0*/  ISETP.GE.U32.AND P5, PT, R22, UR6, PT ;  /* 0x0000000616007c0c */ /* 0x000fc8000bfa6070 */
[----:B------:R-:W-:-:S04]  /*0fb0*/  ISETP.GT.AND P5, PT, R22, -0x1, !P5 ;  /* 0xffffffff1600780c */ /* 0x000fc80006fa4270 */
[----:B------:R-:W-:Y:S01]  /*0fc0*/  PLOP3.LUT P5, PT, P5, P0, PT, 0x80, 0x8 ;  /* 0x000000000008781c */ /* 0x000fe20002fa1070 */
[----:B0-----:R-:W-:-:S04]  /*0fd0*/  @P2 IMAD.WIDE.U32 R14, R17, 0x4, R14 ;  /* 0x00000004110e2825 */ /* 0x001fc800078e000e */
[----:B------:R-:W-:Y:S01]  /*0fe0*/  @P3 IMAD.IADD R17, R13, 0x1, R16 ;  /* 0x000000010d113824 */ /* 0x000fe200078e0210 */
[----:B------:R-:W-:Y:S01]  /*0ff0*/  @P3 IADD3 R16, PT, PT, R18, -0x3, -R21 ;  /* 0xfffffffd12103810 */ /* 0x000fe20007ffe815 */
[----:B------:R0:W3:Y:S02]  /*1000*/  @P2 LDG.E R20, desc[UR8][R14.64] ;  /* 0x000000080e142981 */ /* 0x0000e4000c1e1900 */
[----:B--2---:R-:W-:-:S04]  /*1010*/  @P3 IMAD.WIDE.U32 R26, R17, 0x4, R26 ;  /* 0x00000004111a3825 */ /* 0x004fc800078e001a */
[----:B-1----:R-:W-:Y:S02]  /*1020*/  @P3 IMAD.WIDE.U32 R28, R16, 0x4, R28 ;  /* 0x00000004101c3825 */ /* 0x002fe400078e001c */
[----:B------:R-:W1:Y:S01]  /*1030*/  @P5 LDC.64 R16, c[0x0][0x380] ;  /* 0x0000e000ff105b82 */ /* 0x000e620000000a00 */
[----:B------:R-:W-:Y:S01]  /*1040*/  @P5 IADD3 R22, PT, PT, R13, R22, RZ ;  /* 0x000000160d165210 */ /* 0x000fe20007ffe0ff */
[----:B------:R-:W2:Y:S04]  /*1050*/  @P3 LDG.E R27, desc[UR8][R26.64] ;  /* 0x000000081a1b3981 */ /* 0x000ea8000c1e1900 */
[----:B------:R-:W2:Y:S02]  /*1060*/  @P3 LDG.E R28, desc[UR8][R28.64] ;  /* 0x000000081c1c3981 */ /* 0x000ea4000c1e1900 */
[----:B0-----:R-:W0:Y:S01]  /*1070*/  @P5 LDC.64 R14, c[0x0][0x390] ;  /* 0x0000e400ff0e5b82 */ /* 0x001e220000000a00 */
[----:B-1----:R-:W-:Y:S01]  /*1080*/  @P5 IMAD.WIDE.U32 R16, R22, 0x4, R16 ;  /* 0x0000000416105825 */ /* 0x002fe200078e0010 */
[----:B------:R-:W-:-:S05]  /*1090*/  @P5 IADD3 R22, PT, PT, R18, -0x4, -R21 ;  /* 0xfffffffc12165810 */ /* 0x000fca0007ffe815 */
[----:B------:R-:W5:Y:S01]  /*10a0*/  @P5 LDG.E R17, desc[UR8][R16.64] ;  /* 0x0000000810115981 */ /* 0x000f62000c1e1900 */
[----:B0-----:R-:W-:-:S06]  /*10b0*/  @P5 IMAD.WIDE.U32 R14, R22, 0x4, R14 ;  /* 0x00000004160e5825 */ /* 0x001fcc00078e000e */
[----:B------:R-:W5:Y:S01]  /*10c0*/  @P5 LDG.E R14, desc[UR8][R14.64] ;  /* 0x000000080e0e5981 */ /* 0x000f62000c1e1900 */
[----:B------:R-:W-:Y:S02]  /*10d0*/  VIADD R21, R21, 0x4 ;  /* 0x0000000415157836 */ /* 0x000fe40000000000 */
[----:B----4-:R-:W-:-:S04]  /*10e0*/  @P1 FFMA R2, R25, R19, R2 ;  /* 0x0000001319021223 */ /* 0x010fc80000000002 */
[----:B---3--:R-:W-:-:S04]  /*10f0*/  @P2 FFMA R2, R23, R20, R2 ;  /* 0x0000001417022223 */ /* 0x008fc80000000002 */
[----:B--2---:R-:W-:-:S04]  /*1100*/  @P3 FFMA R2, R27, R28, R2 ;  /* 0x0000001c1b023223 */ /* 0x004fc80000000002 */
[----:B-----5:R-:W-:-:S07]  /*1110*/  @P5 FFMA R2, R17, R14, R2 ;  /* 0x0000000e11025223 */ /* 0x020fce0000000002 */
.L_x_13:
[----:B------:R-:W-:Y:S05]  /*1120*/  @!P4 BRA `(.L_x_12) ;  /* 0x0000000000d4c947 */ /* 0x000fea0003800000 */
[----:B------:R-:W0:Y:S01]  /*1130*/  LDCU UR6, c[0x0][0x3a4] ;  /* 0x00007480ff0677ac */ /* 0x000e220008000800 */
[----:B------:R-:W-:Y:S01]  /*1140*/  ISETP.NE.AND P1, PT, R10, 0x1, PT ;  /* 0x000000010a00780c */ /* 0x000fe20003f25270 */
[----:B0-----:R-:W-:-:S04]  /*1150*/  ULOP3.LUT UR6, UR6, 0x1, URZ, 0xc0, !UPT ;  /* 0x0000000106067892 */ /* 0x001fc8000f8ec0ff */
[----:B------:R-:W-:-:S08]  /*1160*/  UISETP.NE.U32.AND UP1, UPT, UR6, 0x1, UPT ;  /* 0x000000010600788c */ /* 0x000fd0000bf25070 */
[----:B------:R-:W-:Y:S05]  /*1170*/  @!P1 BRA `(.L_x_14) ;  /* 0x0000000000749947 */ /* 0x000fea0003800000 */
[----:B------:R-:W0:Y:S01]  /*1180*/  LDCU UR6, c[0x0][0x3b0] ;  /* 0x00007600ff0677ac */ /* 0x000e220008000800 */
[----:B------:R-:W-:-:S05]  /*1190*/  IADD3 R26, PT, PT, R4, R21, RZ ;  /* 0x00000015041a7210 */ /* 0x000fca0007ffe0ff */
[C---:B------:R-:W-:Y:S01]  /*11a0*/  VIADD R20, R26.reuse, 0x1 ;  /* 0x000000011a147836 */ /* 0x040fe20000000000 */
[----:B0-----:R-:W-:-:S04]  /*11b0*/  ISETP.GE.U32.AND P1, PT, R26, UR6, PT ;  /* 0x000000061a007c0c */ /* 0x001fc8000bf26070 */
[----:B------:R-:W-:Y:S02]  /*11c0*/  ISETP.GE.U32.AND P2, PT, R20, UR6, PT ;  /* 0x0000000614007c0c */ /* 0x000fe4000bf46070 */
[----:B------:R-:W-:Y:S02]  /*11d0*/  ISETP.GT.AND P1, PT, R26, -0x1, !P1 ;  /* 0xffffffff1a00780c */ /* 0x000fe40004f24270 */
[----:B------:R-:W-:Y:S02]  /*11e0*/  ISETP.GT.AND P2, PT, R20, -0x1, !P2 ;  /* 0xffffffff1400780c */ /* 0x000fe40005744270 */
[----:B------:R-:W-:Y:S02]  /*11f0*/  PLOP3.LUT P1, PT, P1, P0, PT, 0x80, 0x8 ;  /* 0x000000000008781c */ /* 0x000fe40000f21070 */
[----:B------:R-:W-:-:S11]  /*1200*/  PLOP3.LUT P2, PT, P2, P0, PT, 0x80, 0x8 ;  /* 0x000000000008781c */ /* 0x000fd60001741070 */
[----:B------:R-:W0:Y:S01]  /*1210*/  @P1 LDC.64 R22, c[0x0][0x390] ;  /* 0x0000e400ff161b82 */ /* 0x000e220000000a00 */
[----:B------:R-:W-:-:S04]  /*1220*/  @P1 LOP3.LUT R19, RZ, R21, RZ, 0x33, !PT ;  /* 0x00000015ff131212 */ /* 0x000fc800078e33ff */
[C---:B------:R-:W-:Y:S01]  /*1230*/  @P1 IADD3 R27, PT, PT, R18.reuse, R19, RZ ;  /* 0x00000013121b1210 */ /* 0x040fe20007ffe0ff */
[----:B------:R-:W-:Y:S02]  /*1240*/  @P1 IMAD.IADD R19, R13, 0x1, R26 ;  /* 0x000000010d131824 */ /* 0x000fe400078e021a */
[----:B------:R-:W1:Y:S08]  /*1250*/  @P1 LDC.64 R24, c[0x0][0x380] ;  /* 0x0000e000ff181b82 */ /* 0x000e700000000a00 */
[----:B------:R-:W2:Y:S08]  /*1260*/  @P2 LDC.64 R16, c[0x0][0x380] ;  /* 0x0000e000ff102b82 */ /* 0x000eb00000000a00 */
[----:B------:R-:W3:Y:S01]  /*1270*/  @P2 LDC.64 R14, c[0x0][0x390] ;  /* 0x0000e400ff0e2b82 */ /* 0x000ee20000000a00 */
[----:B0-----:R-:W-:Y:S01]  /*1280*/  @P1 IMAD.WIDE.U32 R22, R27, 0x4, R22 ;  /* 0x000000041b161825 */ /* 0x001fe200078e0016 */
[----:B------:R-:W-:-:S05]  /*1290*/  @P2 IADD3 R27, PT, PT, R18, -0x2, -R21 ;  /* 0xfffffffe121b2810 */ /* 0x000fca0007ffe815 */
[----:B------:R-:W4:Y:S01]  /*12a0*/  @P1 LDG.E R23, desc[UR8][R22.64] ;  /* 0x0000000816171981 */ /* 0x000f22000c1e1900 */
[----:B-1----:R-:W-:Y:S01]  /*12b0*/  @P1 IMAD.WIDE.U32 R24, R19, 0x4, R24 ;  /* 0x0000000413181825 */ /* 0x002fe200078e0018 */
[----:B------:R-:W-:-:S05]  /*12c0*/  @P2 IADD3 R19, PT, PT, R13, R20, RZ ;  /* 0x000000140d132210 */ /* 0x000fca0007ffe0ff */
[----:B------:R-:W4:Y:S01]  /*12d0*/  @P1 LDG.E R24, desc[UR8][R24.64] ;  /* 0x0000000818181981 */ /* 0x000f22000c1e1900 */
[----:B--2---:R-:W-:-:S06]  /*12e0*/  @P2 IMAD.WIDE.U32 R16, R19, 0x4, R16 ;  /* 0x0000000413102825 */ /* 0x004fcc00078e0010 */
[----:B------:R-:W2:Y:S01]  /*12f0*/  @P2 LDG.E R17, desc[UR8][R16.64] ;  /* 0x0000000810112981 */ /* 0x000ea2000c1e1900 */
[----:B---3--:R-:W-:-:S06]  /*1300*/  @P2 IMAD.WIDE.U32 R14, R27, 0x4, R14 ;  /* 0x000000041b0e2825 */ /* 0x008fcc00078e000e */
[----:B------:R-:W2:Y:S01]  /*1310*/  @P2 LDG.E R15, desc[UR8][R14.64] ;  /* 0x000000080e0f2981 */ /* 0x000ea2000c1e1900 */
[----:B------:R-:W-:Y:S02]  /*1320*/  VIADD R21, R21, 0x2 ;  /* 0x0000000215157836 */ /* 0x000fe40000000000 */
[----:B----4-:R-:W-:-:S04]  /*1330*/  @P1 FFMA R2, R23, R24, R2 ;  /* 0x0000001817021223 */ /* 0x010fc80000000002 */
[----:B--2---:R-:W-:-:S07]  /*1340*/  @P2 FFMA R2, R15, R17, R2 ;  /* 0x000000110f022223 */ /* 0x004fce0000000002 */
.L_x_14:
[----:B------:R-:W-:Y:S05]  /*1350*/  BRA.U UP1, `(.L_x_12) ;  /* 0x0000000101487547 */ /* 0x000fea000b800000 */
[----:B------:R-:W0:Y:S01]  /*1360*/  LDCU UR6, c[0x0][0x3b0] ;  /* 0x00007600ff0677ac */ /* 0x000e220008000800 */
[----:B------:R-:W-:Y:S01]  /*1370*/  IADD3 R20, PT, PT, R4, R21, RZ ;  /* 0x0000001504147210 */ /* 0x000fe20007ffe0ff */
[----:B------:R-:W-:Y:S03]  /*1380*/  BSSY.RECONVERGENT B0, `(.L_x_12) ;  /* 0x000000f000007945 */ /* 0x000fe60003800200 */
[----:B0-----:R-:W-:-:S04]  /*1390*/  ISETP.GE.U32.AND P1, PT, R20, UR6, PT ;  /* 0x0000000614007c0c */ /* 0x001fc8000bf26070 */
[----:B------:R-:W-:-:S04]  /*13a0*/  ISETP.GT.AND P1, PT, R20, -0x1, !P1 ;  /* 0xffffffff1400780c */ /* 0x000fc80004f24270 */
[----:B------:R-:W-:-:S13]  /*13b0*/  PLOP3.LUT P1, PT, P1, P0, PT, 0x80, 0x8 ;  /* 0x000000000008781c */ /* 0x000fda0000f21070 */
[----:B------:R-:W-:Y:S05]  /*13c0*/  @!P1 BRA `(.L_x_15) ;  /* 0x0000000000289947 */ /* 0x000fea0003800000 */
[----:B------:R-:W0:Y:S01]  /*13d0*/  LDC.64 R16, c[0x0][0x380] ;  /* 0x0000e000ff107b82 */ /* 0x000e220000000a00 */
[----:B------:R-:W-:Y:S01]  /*13e0*/  LOP3.LUT R19, RZ, R21, RZ, 0x33, !PT ;  /* 0x00000015ff137212 */ /* 0x000fe200078e33ff */
[----:B------:R-:W-:-:S03]  /*13f0*/  IMAD.IADD R13, R13, 0x1, R20 ;  /* 0x000000010d0d7824 */ /* 0x000fc600078e0214 */
[----:B------:R-:W-:-:S03]  /*1400*/  IADD3 R19, PT, PT, R18, R19, RZ ;  /* 0x0000001312137210 */ /* 0x000fc60007ffe0ff */
[----:B------:R-:W1:Y:S01]  /*1410*/  LDC.64 R14, c[0x0][0x390] ;  /* 0x0000e400ff0e7b82 */ /* 0x000e620000000a00 */
[----:B0-----:R-:W-:-:S06]  /*1420*/  IMAD.WIDE.U32 R16, R13, 0x4, R16 ;  /* 0x000000040d107825 */ /* 0x001fcc00078e0010 */
[----:B------:R-:W2:Y:S01]  /*1430*/  LDG.E R17, desc[UR8][R16.64] ;  /* 0x0000000810117981 */ /* 0x000ea2000c1e1900 */
[----:B-1----:R-:W-:-:S06]  /*1440*/  IMAD.WIDE.U32 R14, R19, 0x4, R14 ;  /* 0x00000004130e7825 */ /* 0x002fcc00078e000e */
[----:B------:R-:W2:Y:S02]  /*1450*/  LDG.E R14, desc[UR8][R14.64] ;  /* 0x000000080e0e7981 */ /* 0x000ea4000c1e1900 */
[----:B--2---:R-:W-:-:S07]  /*1460*/  FFMA R2, R17, R14, R2 ;  /* 0x0000000e11027223 */ /* 0x004fce0000000002 */
.L_x_15:
[----:B------:R-:W-:Y:S05]  /*1470*/  BSYNC.RECONVERGENT B0 ;  /* 0x0000000000007941 */ /* 0x000fea0003800200 */
.L_x_12:
[----:B------:R-:W-:Y:S05]  /*1480*/  BRA.U UP0, `(.L_x_16) ;  /* 0xfffffff1002c7547 */ /* 0x000fea000b83ffff */
[----:B------:R-:W0:Y:S01]  /*1490*/  LDCU UR5, c[0x0][0x3ac] ;  /* 0x00007580ff0577ac */ /* 0x000e220008000800 */
[----:B------:R-:W-:-:S04]  /*14a0*/  UIADD3 UR4, UPT, UPT, UR4, 0x1, URZ ;  /* 0x0000000104047890 */ /* 0x000fc8000fffe0ff */
[----:B0-----:R-:W-:-:S09]  /*14b0*/  UISETP.NE.AND UP0, UPT, UR4, UR5, UPT ;  /* 0x000000050400728c */ /* 0x001fd2000bf05270 */
[----:B------:R-:W-:Y:S05]  /*14c0*/  BRA.U UP0, `(.L_x_17) ;  /* 0xfffffff100107547 */ /* 0x000fea000b83ffff */
.L_x_9:
[----:B------:R-:W0:Y:S02]  /*14d0*/  LDC.64 R4, c[0x0][0x388] ;  /* 0x0000e200ff047b82 */ /* 0x000e240000000a00 */
[----:B0-----:R-:W-:-:S05]  /*14e0*/  IMAD.WIDE R4, R0, 0x4, R4 ;  /* 0x0000000400047825 */ /* 0x001fca00078e0204 */
[----:B------:R-:W-:Y:S01]  /*14f0*/  STG.E desc[UR8][R4.64], R2 ;  /* 0x0000000204007986 */ /* 0x000fe2000c101908 */
[----:B------:R-:W-:Y:S05]  /*1500*/  EXIT ;  /* 0x000000000000794d */ /* 0x000fea0003800000 */
.L_x_18:
        /* <DEDUP_REMOVED lines=15> */
.L_x_30:


//--------------------- .text.forward             --------------------------
	.section	.text.forward,"ax",@progbits
	.align	128
        .global         forward
        .type           forward,@function
        .size           forward,(.L_x_31 - forward)
        .other          forward,@"STO_CUDA_ENTRY STV_DEFAULT"
forward:
.text.forward:
        /* <DEDUP_REMOVED lines=9> */
[----:B------:R-:W-:-:S13]  /*0090*/  ISETP.GE.U32.AND P0, PT, R0, UR5, PT ;  /* 0x0000000500007c0c */ /* 0x000fda000bf06070 */
[----:B------:R-:W-:Y:S05]  /*00a0*/  @P0 EXIT ;  /* 0x000000000000094d */ /* 0x000fea0003800000 */
[----:B------:R-:W0:Y:S01]  /*00b0*/  I2F.U32.RP R4, UR4 ;  /* 0x0000000400047d06 */ /* 0x000e220008209000 */
[----:B------:R-:W-:Y:S01]  /*00c0*/  IADD3 R5, PT, PT, RZ, -UR4, RZ ;  /* 0x80000004ff057c10 */ /* 0x000fe2000fffe0ff */
[----:B------:R-:W1:Y:S01]  /*00d0*/  LDCU.64 UR6, c[0x0][0x358] ;  /* 0x00006b00ff0677ac */ /* 0x000e620008000a00 */
[----:B------:R-:W-:-:S05]  /*00e0*/  ISETP.NE.U32.AND P2, PT, RZ, UR4, PT ;  /* 0x00000004ff007c0c */ /* 0x000fca000bf45070 */
[----:B------:R-:W2:Y:S08]  /*00f0*/  I2F.U32.RP R6, UR8 ;  /* 0x0000000800067d06 */ /* 0x000eb00008209000 */
[----:B0-----:R-:W0:Y:S08]  /*0100*/  MUFU.RCP R4, R4 ;  /* 0x0000000400047308 */ /* 0x001e300000001000 */
[----:B--2---:R-:W-:Y:S01]  /*0110*/  MUFU.RCP R6, R6 ;  /* 0x0000000600067308 */ /* 0x004fe20000001000 */
[----:B0-----:R-:W-:-:S07]  /*0120*/  IADD3 R2, PT, PT, R4, 0xffffffe, RZ ;  /* 0x0ffffffe04027810 */ /* 0x001fce0007ffe0ff */
[----:B------:R0:W2:Y:S02]  /*0130*/  F2I.FTZ.U32.TRUNC.NTZ R3, R2 ;  /* 0x0000000200037305 */ /* 0x0000a4000021f000 */
[----:B0-----:R-:W-:Y:S02]  /*0140*/  HFMA2 R2, -RZ, RZ, 0, 0 ;  /* 0x00000000ff027431 */ /* 0x001fe400000001ff */
[----:B--2---:R-:W-:-:S04]  /*0150*/  IMAD R5, R5, R3, RZ ;  /* 0x0000000305057224 */ /* 0x004fc800078e02ff */
[----:B------:R-:W-:Y:S01]  /*0160*/  IMAD.HI.U32 R3, R3, R5, R2 ;  /* 0x0000000503037227 */ /* 0x000fe200078e0002 */
[----:B------:R-:W-:Y:S02]  /*0170*/  IADD3 R2, PT, PT, R6, 0xffffffe, RZ ;  /* 0x0ffffffe06027810 */ /* 0x000fe40007ffe0ff */
[----:B------:R-:W-:-:S03]  /*0180*/  LOP3.LUT R6, RZ, UR4, RZ, 0x33, !PT ;  /* 0x00000004ff067c12 */ /* 0x000fc6000f8e33ff */
[----:B------:R-:W-:-:S05]  /*0190*/  IMAD.HI.U32 R5, R3, R0, RZ ;  /* 0x0000000003057227 */ /* 0x000fca00078e00ff */
[----:B------:R-:W-:-:S05]  /*01a0*/  IADD3 R3, PT, PT, -R5, RZ, RZ ;  /* 0x000000ff05037210 */ /* 0x000fca0007ffe1ff */
[----:B------:R-:W-:Y:S02]  /*01b0*/  IMAD R4, R3, UR4, R0 ;  /* 0x0000000403047c24 */ /* 0x000fe4000f8e0200 */
[----:B------:R0:W2:Y:S03]  /*01c0*/  F2I.FTZ.U32.TRUNC.NTZ R3, R2 ;  /* 0x0000000200037305 */ /* 0x0000a6000021f000 */
[----:B------:R-:W-:Y:S02]  /*01d0*/  ISETP.GE.U32.AND P3, PT, R4, UR4, PT ;  /* 0x0000000404007c0c */ /* 0x000fe4000bf66070 */
[----:B0-----:R-:W-:Y:S02]  /*01e0*/  MOV R2, RZ ;  /* 0x000000ff00027202 */ /* 0x001fe40000000f00 */
[----:B--2---:R-:W-:-:S09]  /*01f0*/  IADD3 R7, PT, PT, RZ, -R3, RZ ;  /* 0x80000003ff077210 */ /* 0x004fd20007ffe0ff */
[----:B------:R-:W-:Y:S01]  /*0200*/  @P3 IADD3 R4, PT, PT, R4, -UR4, RZ ;  /* 0x8000000404043c10 */ /* 0x000fe2000fffe0ff */
[----:B------:R-:W-:-:S03]  /*0210*/  IMAD R7, R7, UR8, RZ ;  /* 0x0000000807077c24 */ /* 0x000fc6000f8e02ff */
[----:B------:R-:W-:Y:S01]  /*0220*/  ISETP.GE.U32.AND P1, PT, R4, UR4, PT ;  /* 0x0000000404007c0c */ /* 0x000fe2000bf26070 */
[----:B------:R-:W-:-:S04]  /*0230*/  IMAD.HI.U32 R7, R3, R7, R2 ;  /* 0x0000000703077227 */ /* 0x000fc800078e0002 */
[----:B------:R-:W-:-:S08]  /*0240*/  HFMA2 R2, -RZ, RZ, 0, 0 ;  /* 0x00000000ff027431 */ /* 0x000fd000000001ff */
[----:B------:R-:W-:Y:S01]  /*0250*/  @P1 IADD3 R4, PT, PT, R4, -UR4, RZ ;  /* 0x8000000404041c10 */ /* 0x000fe2000fffe0ff */
[----:B------:R-:W0:Y:S03]  /*0260*/  LDCU UR4, c[0x0][0x3a0] ;  /* 0x00007400ff0477ac */ /* 0x000e260008000800 */
[----:B------:R-:W-:-:S05]  /*0270*/  SEL R4, R6, R4, !P2 ;  /* 0x0000000406047207 */ /* 0x000fca0005000000 */
[----:B------:R-:W-:-:S05]  /*0280*/  IMAD.HI.U32 R8, R7, R4, RZ ;  /* 0x0000000407087227 */ /* 0x000fca00078e00ff */
[----:B------:R-:W-:-:S05]  /*0290*/  IADD3 R3, PT, PT, -R8, RZ, RZ ;  /* 0x000000ff08037210 */ /* 0x000fca0007ffe1ff */
[----:B------:R-:W-:Y:S01]  /*02a0*/  IMAD R4, R3, UR8, R4 ;  /* 0x0000000803047c24 */ /* 0x000fe2000f8e0204 */
[----:B0-----:R-:W-:-:S04]  /*02b0*/  UISETP.NE.AND UP0, UPT, UR4, URZ, UPT ;  /* 0x000000ff0400728c */ /* 0x001fc8000bf05270 */
[----:B------:R-:W-:-:S13]  /*02c0*/  ISETP.GE.U32.AND P0, PT, R4, UR8, PT ;  /* 0x0000000804007c0c */ /* 0x000fda000bf06070 */
[----:B------:R-:W-:Y:S02]  /*02d0*/  @P0 IADD3 R4, PT, PT, R4, -UR8, RZ ;  /* 0x8000000804040c10 */ /* 0x000fe4000fffe0ff */
[----:B------:R-:W-:Y:S02]  /*02e0*/  @P0 IADD3 R8, PT, PT, R8, 0x1, RZ ;  /* 0x0000000108080810 */ /* 0x000fe40007ffe0ff */
[----:B------:R-:W-:-:S13]  /*02f0*/  ISETP.GE.U32.AND P4, PT, R4, UR8, PT ;  /* 0x0000000804007c0c */ /* 0x000fda000bf86070 */
[----:B------:R-:W-:Y:S01]  /*0300*/  @P4 IADD3 R8, PT, PT, R8, 0x1, RZ ;  /* 0x0000000108084810 */ /* 0x000fe20007ffe0ff */
[----:B-1----:R-:W-:Y:S06]  /*0310*/  BRA.U !UP0, `(.L_x_19) ;  /* 0x00000011089c7547 */ /* 0x002fec000b800000 */
[----:B------:R-:W0:Y:S01]  /*0320*/  LDC R9, c[0x0][0x3ac] ;  /* 0x0000eb00ff097b82 */ /* 0x000e220000000800 */
[----:B------:R-:W-:-:S04]  /*0330*/  @P3 IADD3 R5, PT, PT, R5, 0x1, RZ ;  /* 0x0000000105053810 */ /* 0x000fc80007ffe0ff */
[----:B------:R-:W-:-:S03]  /*0340*/  @P1 IADD3 R5, PT, PT, R5, 0x1, RZ ;  /* 0x0000000105051810 */ /* 0x000fc60007ffe0ff */
[----:B------:R-:W1:Y:S01]  /*0350*/  LDC R3, c[0x0][0x3b0] ;  /* 0x0000ec00ff037b82 */ /* 0x000e620000000800 */
[----:B0-----:R-:W-:-:S04]  /*0360*/  ISETP.NE.AND P0, PT, R9, RZ, PT ;  /* 0x000000ff0900720c */ /* 0x001fc80003f05270 */
[----:B-1----:R-:W-:Y:S02]  /*0370*/  ISETP.EQ.OR P0, PT, R3, RZ, !P0 ;  /* 0x000000ff0300720c */ /* 0x002fe40004702670 */
[----:B------:R-:W-:-:S11]  /*0380*/  SEL R3, R6, R5, !P2 ;  /* 0x0000000506037207 */ /* 0x000fd60005000000 */
[----:B------:R-:W-:Y:S05]  /*0390*/  @P0 BRA `(.L_x_19) ;  /* 0x00000010007c0947 */ /* 0x000fea0003800000 */
[----:B------:R-:W-:Y:S01]  /*03a0*/  IMAD.HI.U32 R7, R7, R0, RZ ;  /* 0x0000000007077227 */ /* 0x000fe200078e00ff */
[----:B------:R-:W-:Y:S01]  /*03b0*/  LOP3.LUT R4, R9, 0xf, RZ, 0xc0, !PT ;  /* 0x0000000f09047812 */ /* 0x000fe200078ec0ff */
[----:B------:R-:W-:Y:S01]  /*03c0*/  UMOV UR4, URZ ;  /* 0x000000ff00047c82 */ /* 0x000fe20008000000 */
[----:B------:R-:W-:Y:S02]  /*03d0*/  MOV R2, RZ ;  /* 0x000000ff00027202 */ /* 0x000fe40000000f00 */
[----:B------:R-:W-:-:S05]  /*03e0*/  IADD3 R7, PT, PT, -R7, RZ, RZ ;  /* 0x000000ff07077210 */ /* 0x000fca0007ffe1ff */
[----:B------:R-:W-:Y:S01]  /*03f0*/  IMAD R6, R7, UR8, R0 ;  /* 0x0000000807067c24 */ /* 0x000fe2000f8e0200 */
[----:B------:R-:W-:-:S04]  /*0400*/  LOP3.LUT R7, RZ, UR8, RZ, 0x33, !PT ;  /* 0x00000008ff077c12 */ /* 0x000fc8000f8e33ff */
[----:B------:R-:W-:-:S13]  /*0410*/  ISETP.GE.U32.AND P0, PT, R6, UR8, PT ;  /* 0x0000000806007c0c */ /* 0x000fda000bf06070 */
[----:B------:R-:W-:Y:S02]  /*0420*/  @P0 IADD3 R6, PT, PT, R6, -UR8, RZ ;  /* 0x8000000806060c10 */ /* 0x000fe4000fffe0ff */
[----:B------:R-:W-:Y:S02]  /*0430*/  ISETP.NE.U32.AND P0, PT, RZ, UR8, PT ;  /* 0x00000008ff007c0c */ /* 0x000fe4000bf05070 */
[----:B------:R-:W-:Y:S02]  /*0440*/  ISETP.GE.U32.AND P1, PT, R6, UR8, PT ;  /* 0x0000000806007c0c */ /* 0x000fe4000bf26070 */
[----:B------:R-:W-:Y:S02]  /*0450*/  SEL R5, R7, R8, !P0 ;  /* 0x0000000807057207 */ /* 0x000fe40004000000 */
[----:B------:R-:W-:-:S09]  /*0460*/  LOP3.LUT R8, R9, 0x7, RZ, 0xc0, !PT ;  /* 0x0000000709087812 */ /* 0x000fd200078ec0ff */
[----:B------:R-:W-:-:S04]  /*0470*/  @P1 IADD3 R6, PT, PT, R6, -UR8, RZ ;  /* 0x8000000806061c10 */ /* 0x000fc8000fffe0ff */
[----:B------:R-:W-:Y:S02]  /*0480*/  SEL R6, R7, R6, !P0 ;  /* 0x0000000607067207 */ /* 0x000fe40004000000 */
[C---:B------:R-:W-:Y:S02]  /*0490*/  LOP3.LUT R7, R9.reuse, 0xfffffff0, RZ, 0xc0, !PT ;  /* 0xfffffff009077812 */ /* 0x040fe400078ec0ff */
[----:B------:R-:W-:Y:S02]  /*04a0*/  LOP3.LUT R9, R9, 0x3, RZ, 0xc0, !PT ;  /* 0x0000000309097812 */ /* 0x000fe400078ec0ff */
[----:B------:R-:W-:-:S07]  /*04b0*/  IADD3 R10, PT, PT, -R7, RZ, RZ ;  /* 0x000000ff070a7210 */ /* 0x000fce0007ffe1ff */
.L_x_26:
[----:B------:R-:W0:Y:S01]  /*04c0*/  LDC R12, c[0x0][0x3a8] ;  /* 0x0000ea00ff0c7b82 */ /* 0x000e220000000800 */
[----:B------:R-:W-:-:S07]  /*04d0*/  UMOV UR5, URZ ;  /* 0x000000ff00057c82 */ /* 0x000fce0008000000 */
[----:B------:R-:W1:Y:S01]  /*04e0*/  LDC R14, c[0x0][0x3a0] ;  /* 0x0000e800ff0e7b82 */ /* 0x000e620000000800 */
[----:B0-----:R-:W-:Y:S02]  /*04f0*/  IMAD R11, R12, UR4, R5 ;  /* 0x000000040c0b7c24 */ /* 0x001fe4000f8e0205 */
[----:B-1----:R-:W-:Y:S01]  /*0500*/  IMAD R20, R3, R14, UR4 ;  /* 0x0000000403147e24 */ /* 0x002fe2000f8e020e */
[----:B------:R-:W-:-:S06]  /*0510*/  UIADD3 UR4, UPT, UPT, UR4, 0x1, URZ ;  /* 0x0000000104047890 */ /* 0x000fcc000fffe0ff */
[----:B------:R-:W-:-:S13]  /*0520*/  ISETP.NE.AND P1, PT, R14, UR4, PT ;  /* 0x000000040e007c0c */ /* 0x000fda000bf25270 */
.L_x_25:
[----:B------:R-:W0:Y:S01]  /*0530*/  LDC R15, c[0x0][0x3b0] ;  /* 0x0000ec00ff0f7b82 */ /* 0x000e220000000800 */
[----:B------:R-:W1:Y:S01]  /*0540*/  LDCU UR10, c[0x0][0x3ac] ;  /* 0x00007580ff0a77ac */ /* 0x000e620008000800 */
[----:B------:R-:W-:Y:S01]  /*0550*/  IADD3 R13, PT, PT, R11, UR5, RZ ;  /* 0x000000050b0d7c10 */ /* 0x000fe2000fffe0ff */
[----:B------:R-:W-:Y:S01]  /*0560*/  HFMA2 R23, -RZ, RZ, 0, 0 ;  /* 0x00000000ff177431 */ /* 0x000fe200000001ff */
[----:B------:R-:W2:Y:S01]  /*0570*/  LDCU UR9, c[0x0][0x3a4] ;  /* 0x00007480ff0977ac */ /* 0x000ea20008000800 */
[----:B-1----:R-:W-:Y:S02]  /*0580*/  UISETP.GE.U32.AND UP0, UPT, UR10, 0x10, UPT ;  /* 0x000000100a00788c */ /* 0x002fe4000bf06070 */
[----:B--2---:R-:W-:Y:S02]  /*0590*/  IMAD R22, R13, UR9, R6 ;  /* 0x000000090d167c24 */ /* 0x004fe4000f8e0206 */
[----:B0-----:R-:W-:Y:S01]  /*05a0*/  IMAD R21, R20, R15, UR5 ;  /* 0x0000000514157e24 */ /* 0x001fe2000f8e020f */
[----:B------:R-:W-:-:S06]  /*05b0*/  UIADD3 UR5, UPT, UPT, UR5, 0x1, URZ ;  /* 0x0000000105057890 */ /* 0x000fcc000fffe0ff */
[----:B------:R-:W-:Y:S01]  /*05c0*/  ISETP.NE.AND P0, PT, R15, UR5, PT ;  /* 0x000000050f007c0c */ /* 0x000fe2000bf05270 */
[----:B------:R-:W-:-:S12]  /*05d0*/  BRA.U !UP0, `(.L_x_20) ;  /* 0x0000000508e47547 */ /* 0x000fd8000b800000 */
[----:B------:R-:W-:Y:S02]  /*05e0*/  MOV R23, RZ ;  /* 0x000000ff00177202 */ /* 0x000fe40000000f00 */
[----:B------:R-:W-:-:S07]  /*05f0*/  MOV R24, R10 ;  /* 0x0000000a00187202 */ /* 0x000fce0000000f00 */
.L_x_21:
[----:B------:R-:W0:Y:S01]  /*0600*/  LDC.64 R16, c[0x0][0x380] ;  /* 0x0000e000ff107b82 */ /* 0x000e220000000a00 */
[----:B------:R-:W-:Y:S01]  /*0610*/  IADD3 R15, PT, PT, R22, R23, RZ ;  /* 0x00000017160f7210 */ /* 0x000fe20007ffe0ff */
[----:B------:R-:W-:-:S06]  /*0620*/  IMAD R19, R21, UR10, R23 ;  /* 0x0000000a15137c24 */ /* 0x000fcc000f8e0217 */
[----:B------:R-:W1:Y:S01]  /*0630*/  LDC.64 R12, c[0x0][0x390] ;  /* 0x0000e400ff0c7b82 */ /* 0x000e620000000a00 */
[----:B0-----:R-:W-:-:S06]  /*0640*/  IMAD.WIDE.U32 R28, R15, 0x4, R16 ;  /* 0x000000040f1c7825 */ /* 0x001fcc00078e0010 */
[----:B------:R-:W2:Y:S01]  /*0650*/  LDG.E R29, desc[UR6][R28.64] ;  /* 0x000000061c1d7981 */ /* 0x000ea2000c1e1900 */
[----:B-1----:R-:W-:-:S06]  /*0660*/  IMAD.WIDE.U32 R26, R19, 0x4, R12 ;  /* 0x00000004131a7825 */ /* 0x002fcc00078e000c */
[----:B------:R-:W2:Y:S01]  /*0670*/  LDG.E R26, desc[UR6][R26.64] ;  /* 0x000000061a1a7981 */ /* 0x000ea2000c1e1900 */
[----:B------:R-:W-:Y:S02]  /*0680*/  IADD3 R25, PT, PT, R15, 0x1, RZ ;  /* 0x000000010f197810 */ /* 0x000fe40007ffe0ff */
[----:B------:R-:W-:Y:S01]  /*0690*/  IADD3 R14, PT, PT, R19, 0x1, RZ ;  /* 0x00000001130e7810 */ /* 0x000fe20007ffe0ff */
[----:B--2---:R-:W-:Y:S02]  /*06a0*/  FFMA R2, R29, R26, R2 ;  /* 0x0000001a1d027223 */ /* 0x004fe40000000002 */
[----:B------:R-:W-:-:S04]  /*06b0*/  IMAD.WIDE.U32 R28, R25, 0x4, R16 ;  /* 0x00000004191c7825 */ /* 0x000fc800078e0010 */
[----:B------:R-:W-:Y:S01]  /*06c0*/  IMAD.WIDE.U32 R26, R14, 0x4, R12 ;  /* 0x000000040e1a7825 */ /* 0x000fe200078e000c */
[----:B------:R-:W2:Y:S04]  /*06d0*/  LDG.E R25, desc[UR6][R28.64] ;  /* 0x000000061c197981 */ /* 0x000ea8000c1e1900 */
[----:B------:R-:W2:Y:S02]  /*06e0*/  LDG.E R14, desc[UR6][R26.64] ;  /* 0x000000061a0e7981 */ /* 0x000ea4000c1e1900 */
[----:B--2---:R-:W-:Y:S01]  /*06f0*/  FFMA R2, R25, R14, R2 ;  /* 0x0000000e19027223 */ /* 0x004fe20000000002 */
[----:B------:R-:W-:Y:S01]  /*0700*/  IADD3 R25, PT, PT, R15, 0x2, RZ ;  /* 0x000000020f197810 */ /* 0x000fe20007ffe0ff */
[----:B------:R-:W-:-:S04]  /*0710*/  VIADD R14, R19, 0x2 ;  /* 0x00000002130e7836 */ /* 0x000fc80000000000 */
[----:B------:R-:W-:-:S04]  /*0720*/  IMAD.WIDE.U32 R28, R25, 0x4, R16 ;  /* 0x00000004191c7825 */ /* 0x000fc800078e0010 */
[----:B------:R-:W-:Y:S01]  /*0730*/  IMAD.WIDE.U32 R26, R14, 0x4, R12 ;  /* 0x000000040e1a7825 */ /* 0x000fe200078e000c */
[----:B------:R-:W2:Y:S04]  /*0740*/  LDG.E R25, desc[UR6][R28.64] ;  /* 0x000000061c197981 */ /* 0x000ea8000c1e1900 */
[----:B------:R-:W2:Y:S02]  /*0750*/  LDG.E R14, desc[UR6][R26.64] ;  /* 0x000000061a0e7981 */ /* 0x000ea4000c1e1900 */
[----:B--2---:R-:W-:Y:S01]  /*0760*/  FFMA R2, R25, R14, R2 ;  /* 0x0000000e19027223 */ /* 0x004fe20000000002 */
[----:B------:R-:W-:Y:S02]  /*0770*/  IADD3 R25, PT, PT, R15, 0x3, RZ ;  /* 0x000000030f197810 */ /* 0x000fe40007ffe0ff */
[----:B------:R-:W-:-:S03]  /*0780*/  IADD3 R14, PT, PT, R19, 0x3, RZ ;  /* 0x00000003130e7810 */ /* 0x000fc60007ffe0ff */
        /* <DEDUP_REMOVED lines=66> */
[----:B------:R0:W2:Y:S01]  /*0bb0*/  LDG.E R14, desc[UR6][R28.64] ;  /* 0x000000061c0e7981 */ /* 0x0000a2000c1e1900 */
[----:B------:R-:W-:-:S05]  /*0bc0*/  IADD3 R18, PT, PT, R15, 0xd, RZ ;  /* 0x0000000d0f127810 */ /* 0x000fca0007ffe0ff */
[----:B0-----:R-:W-:Y:S01]  /*0bd0*/  IMAD.WIDE.U32 R28, R18, 0x4, R16 ;  /* 0x00000004121c7825 */ /* 0x001fe200078e0010 */
[----:B------:R-:W-:-:S03]  /*0be0*/  IADD3 R18, PT, PT, R15, 0xf, RZ ;  /* 0x0000000f0f127810 */ /* 0x000fc60007ffe0ff */
[----:B--2---:R-:W-:Y:S01]  /*0bf0*/  FFMA R2, R25, R14, R2 ;  /* 0x0000000e19027223 */ /* 0x004fe20000000002 */
[----:B------:R-:W-:Y:S01]  /*0c00*/  IADD3 R14, PT, PT, R19, 0xd, RZ ;  /* 0x0000000d130e7810 */ /* 0x000fe20007ffe0ff */
[----:B------:R-:W2:Y:S04]  /*0c10*/  LDG.E R25, desc[UR6][R28.64] ;  /* 0x000000061c197981 */ /* 0x000ea8000c1e1900 */
[----:B------:R-:W-:Y:S01]  /*0c20*/  IMAD.WIDE.U32 R26, R14, 0x4, R12 ;  /* 0x000000040e1a7825 */ /* 0x000fe200078e000c */
[----:B------:R-:W-:-:S05]  /*0c30*/  IADD3 R14, PT, PT, R15, 0xe, RZ ;  /* 0x0000000e0f0e7810 */ /* 0x000fca0007ffe0ff */
[--C-:B------:R-:W-:Y:S01]  /*0c40*/  IMAD.WIDE.U32 R14, R14, 0x4, R16.reuse ;  /* 0x000000040e0e7825 */ /* 0x100fe200078e0010 */
[----:B------:R-:W2:Y:S03]  /*0c50*/  LDG.E R26, desc[UR6][R26.64] ;  /* 0x000000061a1a7981 */ /* 0x000ea6000c1e1900 */
[----:B------:R-:W-:Y:S01]  /*0c60*/  IMAD.WIDE.U32 R16, R18, 0x4, R16 ;  /* 0x0000000412107825 */ /* 0x000fe200078e0010 */
[C---:B------:R-:W-:Y:S01]  /*0c70*/  IADD3 R18, PT, PT, R19.reuse, 0xe, RZ ;  /* 0x0000000e13127810 */ /* 0x040fe20007ffe0ff */
[----:B------:R0:W3:Y:S04]  /*0c80*/  LDG.E R14, desc[UR6][R14.64] ;  /* 0x000000060e0e7981 */ /* 0x0000e8000c1e1900 */
[----:B------:R-:W4:Y:S01]  /*0c90*/  LDG.E R17, desc[UR6][R16.64] ;  /* 0x0000000610117981 */ /* 0x000f22000c1e1900 */
[----:B0-----:R-:W-:Y:S01]  /*0ca0*/  IADD3 R15, PT, PT, R19, 0xf, RZ ;  /* 0x0000000f130f7810 */ /* 0x001fe20007ffe0ff */
[----:B------:R-:W-:-:S04]  /*0cb0*/  IMAD.WIDE.U32 R18, R18, 0x4, R12 ;  /* 0x0000000412127825 */ /* 0x000fc800078e000c */
[----:B------:R-:W-:Y:S02]  /*0cc0*/  IMAD.WIDE.U32 R12, R15, 0x4, R12 ;  /* 0x000000040f0c7825 */ /* 0x000fe400078e000c */
[----:B------:R-:W3:Y:S04]  /*0cd0*/  LDG.E R18, desc[UR6][R18.64] ;  /* 0x0000000612127981 */ /* 0x000ee8000c1e1900 */
[----:B------:R-:W4:Y:S01]  /*0ce0*/  LDG.E R12, desc[UR6][R12.64] ;  /* 0x000000060c0c7981 */ /* 0x000f22000c1e1900 */
[----:B------:R-:W-:-:S04]  /*0cf0*/  IADD3 R24, PT, PT, R24, 0x10, RZ ;  /* 0x0000001018187810 */ /* 0x000fc80007ffe0ff */
[----:B------:R-:W-:Y:S02]  /*0d00*/  ISETP.NE.AND P2, PT, R24, RZ, PT ;  /* 0x000000ff1800720c */ /* 0x000fe40003f45270 */
[----:B------:R-:W-:Y:S01]  /*0d10*/  IADD3 R23, PT, PT, R23, 0x10, RZ ;  /* 0x0000001017177810 */ /* 0x000fe20007ffe0ff */
[----:B--2---:R-:W-:-:S04]  /*0d20*/  FFMA R25, R25, R26, R2 ;  /* 0x0000001a19197223 */ /* 0x004fc80000000002 */
[----:B---3--:R-:W-:-:S04]  /*0d30*/  FFMA R14, R14, R18, R25 ;  /* 0x000000120e0e7223 */ /* 0x008fc80000000019 */
[----:B----4-:R-:W-:Y:S02]  /*0d40*/  FFMA R2, R17, R12, R14 ;  /* 0x0000000c11027223 */ /* 0x010fe4000000000e */
[----:B------:R-:W-:Y:S05]  /*0d50*/  @P2 BRA `(.L_x_21) ;  /* 0xfffffff800282947 */ /* 0x000fea000383ffff */
[----:B------:R-:W-:-:S07]  /*0d60*/  MOV R23, R7 ;  /* 0x0000000700177202 */ /* 0x000fce0000000f00 */
.L_x_20:
[----:B------:R-:W-:-:S13]  /*0d70*/  ISETP.NE.AND P2, PT, R4, RZ, PT ;  /* 0x000000ff0400720c */ /* 0x000fda0003f45270 */
[----:B------:R-:W-:Y:S05]  /*0d80*/  @!P2 BRA `(.L_x_22) ;  /* 0x0000000400f8a947 */ /* 0x000fea0003800000 */
[----:B------:R-:W-:Y:S02]  /*0d90*/  IADD3 R12, PT, PT, R4, -0x1, RZ ;  /* 0xffffffff040c7810 */ /* 0x000fe40007ffe0ff */
[----:B------:R-:W-:Y:S02]  /*0da0*/  ISETP.NE.AND P3, PT, R8, RZ, PT ;  /* 0x000000ff0800720c */ /* 0x000fe40003f65270 */
[----:B------:R-:W-:-:S13]  /*0db0*/  ISETP.GE.U32.AND P2, PT, R12, 0x7, PT ;  /* 0x000000070c00780c */ /* 0x000fda0003f46070 */
[----:B------:R-:W-:Y:S05]  /*0dc0*/  @!P2 BRA `(.L_x_23) ;  /* 0x0000000000eca947 */ /* 0x000fea0003800000 */
        /* <DEDUP_REMOVED lines=8> */
[C---:B------:R-:W-:Y:S02]  /*0e50*/  IADD3 R29, PT, PT, R25.reuse, 0x1, RZ ;  /* 0x00000001191d7810 */ /* 0x040fe40007ffe0ff */
[----:B------:R-:W-:Y:S01]  /*0e60*/  IADD3 R28, PT, PT, R25, 0x2, RZ ;  /* 0x00000002191c7810 */ /* 0x000fe20007ffe0ff */
[----:B--2---:R-:W-:Y:S02]  /*0e70*/  FFMA R2, R19, R16, R2 ;  /* 0x0000001013027223 */ /* 0x004fe40000000002 */
[----:B------:R-:W-:Y:S01]  /*0e80*/  IMAD.WIDE.U32 R16, R29, 0x4, R14 ;  /* 0x000000041d107825 */ /* 0x000fe200078e000e */
[----:B------:R-:W-:-:S03]  /*0e90*/  IADD3 R19, PT, PT, R27, 0x1, RZ ;  /* 0x000000011b137810 */ /* 0x000fc60007ffe0ff */
[----:B------:R-:W-:Y:S01]  /*0ea0*/  IMAD.WIDE.U32 R28, R28, 0x4, R14 ;  /* 0x000000041c1c7825 */ /* 0x000fe200078e000e */
[----:B------:R-:W2:Y:S04]  /*0eb0*/  LDG.E R24, desc[UR6][R16.64] ;  /* 0x0000000610187981 */ /* 0x000ea8000c1e1900 */
[----:B------:R0:W3:Y:S02]  /*0ec0*/  LDG.E R26, desc[UR6][R28.64] ;  /* 0x000000061c1a7981 */ /* 0x0000e4000c1e1900 */
[----:B0-----:R-:W-:Y:S01]  /*0ed0*/  IMAD.WIDE.U32 R28, R19, 0x4, R12 ;  /* 0x00000004131c7825 */ /* 0x001fe200078e000c */
[----:B------:R-:W-:-:S05]  /*0ee0*/  IADD3 R19, PT, PT, R27, 0x2, RZ ;  /* 0x000000021b137810 */ /* 0x000fca0007ffe0ff */
[----:B------:R-:W-:Y:S01]  /*0ef0*/  IMAD.WIDE.U32 R18, R19, 0x4, R12 ;  /* 0x0000000413127825 */ /* 0x000fe200078e000c */
[----:B------:R-:W2:Y:S05]  /*0f00*/  LDG.E R29, desc[UR6][R28.64] ;  /* 0x000000061c1d7981 */ /* 0x000eaa000c1e1900 */
[----:B------:R-:W3:Y:S01]  /*0f10*/  LDG.E R19, desc[UR6][R18.64] ;  /* 0x0000000612137981 */ /* 0x000ee2000c1e1900 */
[----:B------:R-:W-:-:S05]  /*0f20*/  IADD3 R17, PT, PT, R25, 0x4, RZ ;  /* 0x0000000419117810 */ /* 0x000fca0007ffe0ff */
[----:B------:R-:W-:-:S06]  /*0f30*/  IMAD.WIDE.U32 R16, R17, 0x4, R14 ;  /* 0x0000000411107825 */ /* 0x000fcc00078e000e */
[----:B------:R0:W4:Y:S02]  /*0f40*/  LDG.E R16, desc[UR6][R16.64] ;  /* 0x0000000610107981 */ /* 0x000124000c1e1900 */
[----:B0-----:R-:W-:Y:S01]  /*0f50*/  IADD3 R17, PT, PT, R27, 0x4, RZ ;  /* 0x000000041b117810 */ /* 0x001fe20007ffe0ff */
[----:B--2---:R-:W-:Y:S01]  /*0f60*/  FFMA R2, R24, R29, R2 ;  /* 0x0000001d18027223 */ /* 0x004fe20000000002 */
[----:B------:R-:W-:-:S03]  /*0f70*/  IADD3 R24, PT, PT, R25, 0x3, RZ ;  /* 0x0000000319187810 */ /* 0x000fc60007ffe0ff */
[----:B---3--:R-:W-:Y:S01]  /*0f80*/  FFMA R2, R26, R19, R2 ;  /* 0x000000131a027223 */ /* 0x008fe20000000002 */
[----:B------:R-:W-:Y:S01]  /*0f90*/  IADD3 R26, PT, PT, R27, 0x3, RZ ;  /* 0x000000031b1a7810 */ /* 0x000fe20007ffe0ff */
[----:B------:R-:W-:-:S04]  /*0fa0*/  IMAD.WIDE.U32 R18, R24, 0x4, R14 ;  /* 0x0000000418127825 */ /* 0x000fc800078e000e */
[--C-:B------:R-:W-:Y:S01]  /*0fb0*/  IMAD.WIDE.U32 R28, R26, 0x4, R12.reuse ;  /* 0x000000041a1c7825 */ /* 0x100fe200078e000c */
[----:B------:R-:W2:Y:S04]  /*0fc0*/  LDG.E R24, desc[UR6][R18.64] ;  /* 0x0000000612187981 */ /* 0x000ea8000c1e1900 */
[----:B------:R0:W2:Y:S02]  /*0fd0*/  LDG.E R26, desc[UR6][R28.64] ;  /* 0x000000061c1a7981 */ /* 0x0000a4000c1e1900 */
[----:B0-----:R-:W-:-:S06]  /*0fe0*/  IMAD.WIDE.U32 R28, R17, 0x4, R12 ;  /* 0x00000004111c7825 */ /* 0x001fcc00078e000c */
[----:B------:R0:W4:Y:S02]  /*0ff0*/  LDG.E R29, desc[UR6][R28.64] ;  /* 0x000000061c1d7981 */ /* 0x000124000c1e1900 */
[----:B0-----:R-:W-:Y:S01]  /*1000*/  IADD3 R28, PT, PT, R27, 0x7, RZ ;  /* 0x000000071b1c7810 */ /* 0x001fe20007ffe0ff */
[----:B--2---:R-:W-:Y:S01]  /*1010*/  FFMA R2, R24, R26, R2 ;  /* 0x0000001a18027223 */ /* 0x004fe20000000002 */
[C---:B------:R-:W-:Y:S01]  /*1020*/  VIADD R24, R25.reuse, 0x5 ;  /* 0x0000000519187836 */ /* 0x040fe20000000000 */
[C---:B------:R-:W-:Y:S02]  /*1030*/  IADD3 R26, PT, PT, R25.reuse, 0x6, RZ ;  /* 0x00000006191a7810 */ /* 0x040fe40007ffe0ff */
[----:B------:R-:W-:Y:S01]  /*1040*/  IADD3 R25, PT, PT, R25, 0x7, RZ ;  /* 0x0000000719197810 */ /* 0x000fe20007ffe0ff */
[----:B------:R-:W-:-:S06]  /*1050*/  IMAD.WIDE.U32 R18, R24, 0x4, R14 ;  /* 0x0000000418127825 */ /* 0x000fcc00078e000e */
[----:B------:R-:W2:Y:S01]  /*1060*/  LDG.E R19, desc[UR6][R18.64] ;  /* 0x0000000612137981 */ /* 0x000ea2000c1e1900 */
[----:B----4-:R-:W-:Y:S01]  /*1070*/  FFMA R2, R16, R29, R2 ;  /* 0x0000001d10027223 */ /* 0x010fe20000000002 */
[----:B------:R-:W-:-:S04]  /*1080*/  IMAD.WIDE.U32 R16, R26, 0x4, R14 ;  /* 0x000000041a107825 */ /* 0x000fc800078e000e */
[----:B------:R-:W-:Y:S01]  /*1090*/  IMAD.WIDE.U32 R14, R25, 0x4, R14 ;  /* 0x00000004190e7825 */ /* 0x000fe200078e000e */
[C---:B------:R-:W-:Y:S01]  /*10a0*/  IADD3 R25, PT, PT, R27.reuse, 0x5, RZ ;  /* 0x000000051b197810 */ /* 0x040fe20007ffe0ff */
[----:B------:R-:W3:Y:S01]  /*10b0*/  LDG.E R16, desc[UR6][R16.64] ;  /* 0x0000000610107981 */ /* 0x000ee2000c1e1900 */
[----:B------:R-:W-:-:S03]  /*10c0*/  IADD3 R29, PT, PT, R27, 0x6, RZ ;  /* 0x000000061b1d7810 */ /* 0x000fc60007ffe0ff */
[--C-:B------:R-:W-:Y:S01]  /*10d0*/  IMAD.WIDE.U32 R24, R25, 0x4, R12.reuse ;  /* 0x0000000419187825 */ /* 0x100fe200078e000c */
[----:B------:R-:W4:Y:S03]  /*10e0*/  LDG.E R15, desc[UR6][R14.64] ;  /* 0x000000060e0f7981 */ /* 0x000f26000c1e1900 */
[--C-:B------:R-:W-:Y:S02]  /*10f0*/  IMAD.WIDE.U32 R26, R29, 0x4, R12.reuse ;  /* 0x000000041d1a7825 */ /* 0x100fe400078e000c */
[----:B------:R-:W2:Y:S02]  /*1100*/  LDG.E R24, desc[UR6][R24.64] ;  /* 0x0000000618187981 */ /* 0x000ea4000c1e1900 */
[----:B------:R-:W-:Y:S02]  /*1110*/  IMAD.WIDE.U32 R12, R28, 0x4, R12 ;  /* 0x000000041c0c7825 */ /* 0x000fe400078e000c */
[----:B------:R-:W3:Y:S04]  /*1120*/  LDG.E R26, desc[UR6][R26.64] ;  /* 0x000000061a1a7981 */ /* 0x000ee8000c1e1900 */
[----:B------:R-:W4:Y:S01]  /*1130*/  LDG.E R12, desc[UR6][R12.64] ;  /* 0x000000060c0c7981 */ /* 0x000f22000c1e1900 */
[----:B------:R-:W-:Y:S01]  /*1140*/  IADD3 R23, PT, PT, R23, 0x8, RZ ;  /* 0x0000000817177810 */ /* 0x000fe20007ffe0ff */
[----:B--2---:R-:W-:-:S04]  /*1150*/  FFMA R19, R19, R24, R2 ;  /* 0x0000001813137223 */ /* 0x004fc80000000002 */
[----:B---3--:R-:W-:-:S04]  /*1160*/  FFMA R16, R16, R26, R19 ;  /* 0x0000001a10107223 */ /* 0x008fc80000000013 */
[----:B----4-:R-:W-:-:S07]  /*1170*/  FFMA R2, R15, R12, R16 ;  /* 0x0000000c0f027223 */ /* 0x010fce0000000010 */
.L_x_23:
        /* <DEDUP_REMOVED lines=14> */
[C---:B------:R-:W-:Y:S02]  /*1260*/  IADD3 R24, PT, PT, R25.reuse, 0x2, RZ ;  /* 0x0000000219187810 */ /* 0x040fe40007ffe0ff */
[----:B------:R-:W-:Y:S01]  /*1270*/  IADD3 R28, PT, PT, R25, 0x3, RZ ;  /* 0x00000003191c7810 */ /* 0x000fe20007ffe0ff */
[----:B------:R-:W-:-:S04]  /*1280*/  IMAD.WIDE.U32 R26, R27, 0x4, R18 ;  /* 0x000000041b1a7825 */ /* 0x000fc800078e0012 */
[--C-:B------:R-:W-:Y:S02]  /*1290*/  IMAD.WIDE.U32 R24, R24, 0x4, R18.reuse ;  /* 0x0000000418187825 */ /* 0x100fe400078e0012 */
[----:B------:R-:W3:Y:S02]  /*12a0*/  LDG.E R27, desc[UR6][R26.64] ;  /* 0x000000061a1b7981 */ /* 0x000ee4000c1e1900 */
[----:B------:R-:W-:Y:S01]  /*12b0*/  IMAD.WIDE.U32 R18, R28, 0x4, R18 ;  /* 0x000000041c127825 */ /* 0x000fe200078e0012 */
[----:B------:R-:W-:Y:S01]  /*12c0*/  IADD3 R28, PT, PT, R29, 0x1, RZ ;  /* 0x000000011d1c7810 */ /* 0x000fe20007ffe0ff */
[----:B------:R-:W4:Y:S04]  /*12d0*/  LDG.E R24, desc[UR6][R24.64] ;  /* 0x0000000618187981 */ /* 0x000f28000c1e1900 */
[----:B------:R-:W5:Y:S01]  /*12e0*/  LDG.E R19, desc[UR6][R18.64] ;  /* 0x0000000612137981 */ /* 0x000f62000c1e1900 */
[----:B--2---:R-:W-:Y:S01]  /*12f0*/  FFMA R2, R17, R12, R2 ;  /* 0x0000000c11027223 */ /* 0x004fe20000000002 */
[C---:B------:R-:W-:Y:S01]  /*1300*/  IADD3 R17, PT, PT, R29.reuse, 0x2, RZ ;  /* 0x000000021d117810 */ /* 0x040fe20007ffe0ff */
[----:B------:R-:W-:Y:S01]  /*1310*/  IMAD.WIDE.U32 R12, R28, 0x4, R14 ;  /* 0x000000041c0c7825 */ /* 0x000fe200078e000e */
[----:B------:R-:W-:-:S03]  /*1320*/  IADD3 R29, PT, PT, R29, 0x3, RZ ;  /* 0x000000031d1d7810 */ /* 0x000fc60007ffe0ff */
[--C-:B------:R-:W-:Y:S02]  /*1330*/  IMAD.WIDE.U32 R16, R17, 0x4, R14.reuse ;  /* 0x0000000411107825 */ /* 0x100fe400078e000e */
[----:B------:R-:W3:Y:S02]  /*1340*/  LDG.E R12, desc[UR6][R12.64] ;  /* 0x000000060c0c7981 */ /* 0x000ee4000c1e1900 */
[----:B------:R-:W-:Y:S02]  /*1350*/  IMAD.WIDE.U32 R14, R29, 0x4, R14 ;  /* 0x000000041d0e7825 */ /* 0x000fe400078e000e */
[----:B------:R-:W4:Y:S04]  /*1360*/  LDG.E R16, desc[UR6][R16.64] ;  /* 0x0000000610107981 */ /* 0x000f28000c1e1900 */
[----:B------:R-:W5:Y:S01]  /*1370*/  LDG.E R14, desc[UR6][R14.64] ;  /* 0x000000060e0e7981 */ /* 0x000f62000c1e1900 */
[----:B------:R-:W-:Y:S01]  /*1380*/  IADD3 R23, PT, PT, R23, 0x4, RZ ;  /* 0x0000000417177810 */ /* 0x000fe20007ffe0ff */
[----:B---3--:R-:W-:-:S04]  /*1390*/  FFMA R27, R27, R12, R2 ;  /* 0x0000000c1b1b7223 */ /* 0x008fc80000000002 */
[----:B----4-:R-:W-:-:S04]  /*13a0*/  FFMA R24, R24, R16, R27 ;  /* 0x0000001018187223 */ /* 0x010fc8000000001b */
[----:B-----5:R-:W-:-:S07]  /*13b0*/  FFMA R2, R19, R14, R24 ;  /* 0x0000000e13027223 */ /* 0x020fce0000000018 */
.L_x_24:
        /* <DEDUP_REMOVED lines=9> */
[----:B------:R-:W-:Y:S01]  /*1450*/  ISETP.NE.AND P2, PT, R9, 0x1, PT ;  /* 0x000000010900780c */ /* 0x000fe20003f45270 */
[----:B--2---:R-:W-:-:S12]  /*1460*/  FFMA R2, R19, R16, R2 ;  /* 0x0000001013027223 */ /* 0x004fd80000000002 */
        /* <DEDUP_REMOVED lines=16> */
.L_x_22:
[----:B------:R-:W-:Y:S05]  /*1570*/  @P0 BRA `(.L_x_25) ;  /* 0xffffffec00ec0947 */ /* 0x000fea000383ffff */
[----:B------:R-:W-:Y:S05]  /*1580*/  @P1 BRA `(.L_x_26) ;  /* 0xffffffec00cc1947 */ /* 0x000fea000383ffff */
.L_x_19:
[----:B------:R-:W0:Y:S08]  /*1590*/  LDC.64 R4, c[0x0][0x398] ;  /* 0x0000e600ff047b82 */ /* 0x000e300000000a00 */
[----:B------:R-:W1:Y:S01]  /*15a0*/  LDC.64 R6, c[0x0][0x388] ;  /* 0x0000e200ff067b82 */ /* 0x000e620000000a00 */
[----:B0-----:R-:W-:-:S06]  /*15b0*/  IMAD.WIDE R4, R0, 0x4, R4 ;  /* 0x0000000400047825 */ /* 0x001fcc00078e0204 */
[----:B------:R-:W2:Y:S01]  /*15c0*/  LDG.E R5, desc[UR6][R4.64] ;  /* 0x0000000604057981 */ /* 0x000ea2000c1e1900 */
[----:B-1----:R-:W-:-:S04]  /*15d0*/  IMAD.WIDE R6, R0, 0x4, R6 ;  /* 0x0000000400067825 */ /* 0x002fc800078e0206 */
[----:B--2---:R-:W-:-:S05]  /*15e0*/  FADD R3, R5, R2 ;  /* 0x0000000205037221 */ /* 0x004fca0000000000 */
[----:B------:R-:W-:Y:S01]  /*15f0*/  STG.E desc[UR6][R6.64], R3 ;  /* 0x0000000306007986 */ /* 0x000fe2000c101906 */
[----:B------:R-:W-:Y:S05]  /*1600*/  EXIT ;  /* 0x000000000000794d */ /* 0x000fea0003800000 */
.L_x_27:
        /* <DEDUP_REMOVED lines=15> */
.L_x_31:


//--------------------- .nv.shared.reserved.0     --------------------------
	.section	.nv.shared.reserved.0,"aw",@nobits
	.weak		__nv_reservedSMEM_offset_0_alias
	.size		__nv_reservedSMEM_offset_0_alias, 0, 64
	.other		__nv_reservedSMEM_offset_0_alias,@"STO_CUDA_RESERVED_SHARED STV_DEFAULT"
__nv_reservedSMEM_offset_0_alias:
	.zero		0
	.zero		64


//--------------------- .nv.constant0.backward_bias --------------------------
	.section	.nv.constant0.backward_bias,"a",@progbits
	.sectionflags	@""
	.align	4
.nv.constant0.backward_bias:
	.zero		916


//--------------------- .nv.constant0.backward_kernel --------------------------
	.section	.nv.constant0.backward_kernel,"a",@progbits
	.sectionflags	@""
	.align	4
.nv.constant0.backward_kernel:
	.zero		952


//--------------------- .nv.constant0.backward_input --------------------------
	.section	.nv.constant0.backward_input,"a",@progbits
	.sectionflags	@""
	.align	4
.nv.constant0.backward_input:
	.zero		952


//--------------------- .nv.constant0.forward     --------------------------
	.section	.nv.constant0.forward,"a",@progbits
	.sectionflags	@""
	.align	4
.nv.constant0.forward:
	.zero		960


//--------------------- SYMBOLS --------------------------

	.type		.nv.reservedSmem.offset0,@object
	.size		.nv.reservedSmem.offset0,0x4
